//
// Generated by NVIDIA NVVM Compiler
//
// Compiler Build ID: CL-36424714
// Cuda compilation tools, release 13.0, V13.0.88
// Based on NVVM 20.0.0
//

.version 9.0
.target sm_100
.address_size 64

	// .globl	_Z11flashKernelPKfS0_S0_PfS1_S1_iiiiii
.extern .shared .align 16 .b8 sharedMemory[];

.visible .entry _Z11flashKernelPKfS0_S0_PfS1_S1_iiiiii(
	.param .u64 .ptr .align 1 _Z11flashKernelPKfS0_S0_PfS1_S1_iiiiii_param_0,
	.param .u64 .ptr .align 1 _Z11flashKernelPKfS0_S0_PfS1_S1_iiiiii_param_1,
	.param .u64 .ptr .align 1 _Z11flashKernelPKfS0_S0_PfS1_S1_iiiiii_param_2,
	.param .u64 .ptr .align 1 _Z11flashKernelPKfS0_S0_PfS1_S1_iiiiii_param_3,
	.param .u64 .ptr .align 1 _Z11flashKernelPKfS0_S0_PfS1_S1_iiiiii_param_4,
	.param .u64 .ptr .align 1 _Z11flashKernelPKfS0_S0_PfS1_S1_iiiiii_param_5,
	.param .u32 _Z11flashKernelPKfS0_S0_PfS1_S1_iiiiii_param_6,
	.param .u32 _Z11flashKernelPKfS0_S0_PfS1_S1_iiiiii_param_7,
	.param .u32 _Z11flashKernelPKfS0_S0_PfS1_S1_iiiiii_param_8,
	.param .u32 _Z11flashKernelPKfS0_S0_PfS1_S1_iiiiii_param_9,
	.param .u32 _Z11flashKernelPKfS0_S0_PfS1_S1_iiiiii_param_10,
	.param .u32 _Z11flashKernelPKfS0_S0_PfS1_S1_iiiiii_param_11
)
{
	.reg .pred 	%p<64>;
	.reg .b32 	%r<330>;
	.reg .b32 	%f<332>;
	.reg .b64 	%rd<84>;

	ld.param.u64 	%rd12, [_Z11flashKernelPKfS0_S0_PfS1_S1_iiiiii_param_0];
	ld.param.u64 	%rd13, [_Z11flashKernelPKfS0_S0_PfS1_S1_iiiiii_param_1];
	ld.param.u64 	%rd14, [_Z11flashKernelPKfS0_S0_PfS1_S1_iiiiii_param_2];
	ld.param.u64 	%rd15, [_Z11flashKernelPKfS0_S0_PfS1_S1_iiiiii_param_3];
	ld.param.u32 	%r93, [_Z11flashKernelPKfS0_S0_PfS1_S1_iiiiii_param_6];
	ld.param.u32 	%r94, [_Z11flashKernelPKfS0_S0_PfS1_S1_iiiiii_param_7];
	ld.param.u32 	%r95, [_Z11flashKernelPKfS0_S0_PfS1_S1_iiiiii_param_8];
	ld.param.u32 	%r96, [_Z11flashKernelPKfS0_S0_PfS1_S1_iiiiii_param_9];
	ld.param.u32 	%r97, [_Z11flashKernelPKfS0_S0_PfS1_S1_iiiiii_param_10];
	ld.param.u32 	%r98, [_Z11flashKernelPKfS0_S0_PfS1_S1_iiiiii_param_11];
	cvta.to.global.u64 	%rd1, %rd14;
	cvta.to.global.u64 	%rd2, %rd13;
	cvta.to.global.u64 	%rd3, %rd12;
	cvta.to.global.u64 	%rd4, %rd15;
	mov.u32 	%r1, %tid.x;
	mov.u32 	%r99, %ctaid.x;
	mov.u32 	%r100, %ctaid.y;
	mov.u32 	%r101, %nctaid.y;
	mul.lo.s32 	%r102, %r99, %r101;
	mul.lo.s32 	%r103, %r93, %r100;
	mad.lo.s32 	%r2, %r102, %r93, %r103;
	mul.lo.s32 	%r3, %r2, %r94;
	mul.lo.s32 	%r4, %r97, %r94;
	setp.lt.s32 	%p1, %r95, 1;
	@%p1 bra 	$L__BB0_66;
	shl.b32 	%r105, %r4, 2;
	mov.u32 	%r106, sharedMemory;
	add.s32 	%r5, %r106, %r105;
	mul.lo.s32 	%r6, %r93, %r1;
	add.s32 	%r7, %r3, %r6;
	add.s32 	%r8, %r2, %r1;
	add.s32 	%r9, %r93, -1;
	and.b32  	%r10, %r93, 7;
	and.b32  	%r11, %r93, 3;
	and.b32  	%r12, %r93, 15;
	and.b32  	%r13, %r94, 7;
	and.b32  	%r14, %r94, 3;
	and.b32  	%r15, %r94, 2147483640;
	and.b32  	%r16, %r94, 1;
	mov.b32 	%r17, 0;
$L__BB0_2:
	setp.lt.s32 	%p2, %r93, 1;
	@%p2 bra 	$L__BB0_14;
	shl.b32 	%r18, %r4, 2;
	setp.lt.u32 	%p3, %r9, 7;
	mov.b32 	%r301, 0;
	@%p3 bra 	$L__BB0_6;
	mov.b32 	%r299, 0;
$L__BB0_5:
	.pragma "nounroll";
	mad.lo.s32 	%r109, %r17, %r4, %r7;
	add.s32 	%r110, %r109, %r299;
	mul.wide.s32 	%rd16, %r110, 4;
	add.s64 	%rd17, %rd2, %rd16;
	ld.global.f32 	%f20, [%rd17];
	add.s32 	%r111, %r299, %r6;
	shl.b32 	%r112, %r111, 2;
	add.s32 	%r113, %r5, %r112;
	st.shared.f32 	[%r113], %f20;
	add.s64 	%rd18, %rd1, %rd16;
	ld.global.f32 	%f21, [%rd18];
	add.s32 	%r114, %r113, %r18;
	st.shared.f32 	[%r114], %f21;
	ld.global.f32 	%f22, [%rd17+4];
	st.shared.f32 	[%r113+4], %f22;
	ld.global.f32 	%f23, [%rd18+4];
	st.shared.f32 	[%r114+4], %f23;
	ld.global.f32 	%f24, [%rd17+8];
	st.shared.f32 	[%r113+8], %f24;
	ld.global.f32 	%f25, [%rd18+8];
	st.shared.f32 	[%r114+8], %f25;
	ld.global.f32 	%f26, [%rd17+12];
	st.shared.f32 	[%r113+12], %f26;
	ld.global.f32 	%f27, [%rd18+12];
	st.shared.f32 	[%r114+12], %f27;
	ld.global.f32 	%f28, [%rd17+16];
	st.shared.f32 	[%r113+16], %f28;
	ld.global.f32 	%f29, [%rd18+16];
	st.shared.f32 	[%r114+16], %f29;
	ld.global.f32 	%f30, [%rd17+20];
	st.shared.f32 	[%r113+20], %f30;
	ld.global.f32 	%f31, [%rd18+20];
	st.shared.f32 	[%r114+20], %f31;
	ld.global.f32 	%f32, [%rd17+24];
	st.shared.f32 	[%r113+24], %f32;
	ld.global.f32 	%f33, [%rd18+24];
	st.shared.f32 	[%r114+24], %f33;
	ld.global.f32 	%f34, [%rd17+28];
	st.shared.f32 	[%r113+28], %f34;
	ld.global.f32 	%f35, [%rd18+28];
	st.shared.f32 	[%r114+28], %f35;
	add.s32 	%r299, %r299, 8;
	and.b32  	%r301, %r93, 2147483640;
	setp.ne.s32 	%p4, %r299, %r301;
	@%p4 bra 	$L__BB0_5;
$L__BB0_6:
	setp.eq.s32 	%p5, %r10, 0;
	@%p5 bra 	$L__BB0_14;
	add.s32 	%r115, %r10, -1;
	setp.lt.u32 	%p6, %r115, 3;
	@%p6 bra 	$L__BB0_9;
	mad.lo.s32 	%r116, %r17, %r4, %r7;
	add.s32 	%r117, %r116, %r301;
	mul.wide.s32 	%rd19, %r117, 4;
	add.s64 	%rd20, %rd2, %rd19;
	ld.global.f32 	%f36, [%rd20];
	add.s32 	%r118, %r301, %r6;
	shl.b32 	%r119, %r118, 2;
	add.s32 	%r120, %r5, %r119;
	st.shared.f32 	[%r120], %f36;
	add.s64 	%rd21, %rd1, %rd19;
	ld.global.f32 	%f37, [%rd21];
	add.s32 	%r121, %r120, %r18;
	st.shared.f32 	[%r121], %f37;
	ld.global.f32 	%f38, [%rd20+4];
	st.shared.f32 	[%r120+4], %f38;
	ld.global.f32 	%f39, [%rd21+4];
	st.shared.f32 	[%r121+4], %f39;
	ld.global.f32 	%f40, [%rd20+8];
	st.shared.f32 	[%r120+8], %f40;
	ld.global.f32 	%f41, [%rd21+8];
	st.shared.f32 	[%r121+8], %f41;
	ld.global.f32 	%f42, [%rd20+12];
	st.shared.f32 	[%r120+12], %f42;
	ld.global.f32 	%f43, [%rd21+12];
	st.shared.f32 	[%r121+12], %f43;
	add.s32 	%r301, %r301, 4;
$L__BB0_9:
	setp.eq.s32 	%p7, %r11, 0;
	@%p7 bra 	$L__BB0_14;
	setp.eq.s32 	%p8, %r11, 1;
	@%p8 bra 	$L__BB0_12;
	mad.lo.s32 	%r122, %r17, %r4, %r7;
	add.s32 	%r123, %r122, %r301;
	mul.wide.s32 	%rd22, %r123, 4;
	add.s64 	%rd23, %rd2, %rd22;
	ld.global.f32 	%f44, [%rd23];
	add.s32 	%r124, %r301, %r6;
	shl.b32 	%r125, %r124, 2;
	add.s32 	%r126, %r5, %r125;
	st.shared.f32 	[%r126], %f44;
	add.s64 	%rd24, %rd1, %rd22;
	ld.global.f32 	%f45, [%rd24];
	add.s32 	%r127, %r126, %r18;
	st.shared.f32 	[%r127], %f45;
	ld.global.f32 	%f46, [%rd23+4];
	st.shared.f32 	[%r126+4], %f46;
	ld.global.f32 	%f47, [%rd24+4];
	st.shared.f32 	[%r127+4], %f47;
	add.s32 	%r301, %r301, 2;
$L__BB0_12:
	and.b32  	%r128, %r93, 1;
	setp.eq.b32 	%p9, %r128, 1;
	not.pred 	%p10, %p9;
	@%p10 bra 	$L__BB0_14;
	mad.lo.s32 	%r129, %r17, %r4, %r7;
	add.s32 	%r130, %r129, %r301;
	mul.wide.s32 	%rd25, %r130, 4;
	add.s64 	%rd26, %rd2, %rd25;
	ld.global.f32 	%f48, [%rd26];
	add.s32 	%r131, %r301, %r6;
	shl.b32 	%r132, %r131, 2;
	add.s32 	%r133, %r5, %r132;
	st.shared.f32 	[%r133], %f48;
	add.s64 	%rd27, %rd1, %rd25;
	ld.global.f32 	%f49, [%rd27];
	add.s32 	%r134, %r133, %r18;
	st.shared.f32 	[%r134], %f49;
$L__BB0_14:
	setp.lt.s32 	%p11, %r96, 1;
	bar.sync 	0;
	@%p11 bra 	$L__BB0_65;
	setp.lt.s32 	%p12, %r94, 1;
	@%p12 bra 	$L__BB0_44;
	mov.b32 	%r303, 0;
$L__BB0_17:
	setp.gt.s32 	%p36, %r93, 0;
	@%p36 bra 	$L__BB0_31;
$L__BB0_18:
	ld.param.u32 	%r296, [_Z11flashKernelPKfS0_S0_PfS1_S1_iiiiii_param_10];
	setp.gt.s32 	%p46, %r296, 0;
	@%p46 bra 	$L__BB0_59;
	ld.param.u64 	%rd83, [_Z11flashKernelPKfS0_S0_PfS1_S1_iiiiii_param_5];
	ld.param.u64 	%rd80, [_Z11flashKernelPKfS0_S0_PfS1_S1_iiiiii_param_4];
	mad.lo.s32 	%r224, %r303, %r98, %r8;
	cvta.to.global.u64 	%rd59, %rd80;
	mul.wide.s32 	%rd60, %r224, 4;
	add.s64 	%rd5, %rd59, %rd60;
	cvta.to.global.u64 	%rd61, %rd83;
	add.s64 	%rd6, %rd61, %rd60;
	setp.lt.u32 	%p47, %r94, 8;
	ld.global.f32 	%f203, [%rd6];
	ld.global.f32 	%f204, [%rd5];
	max.f32 	%f1, %f204, 0fFF800000;
	sub.f32 	%f205, %f204, %f1;
	fma.rn.f32 	%f206, %f205, 0f3BBB989D, 0f3F000000;
	cvt.sat.f32.f32 	%f207, %f206;
	mov.f32 	%f208, 0f4B400001;
	mov.f32 	%f209, 0f437C0000;
	fma.rm.f32 	%f210, %f207, %f209, %f208;
	add.f32 	%f211, %f210, 0fCB40007F;
	neg.f32 	%f212, %f211;
	fma.rn.f32 	%f213, %f205, 0f3FB8AA3B, %f212;
	fma.rn.f32 	%f214, %f205, 0f32A57060, %f213;
	mov.b32 	%r225, %f210;
	shl.b32 	%r226, %r225, 23;
	mov.b32 	%f215, %r226;
	ex2.approx.ftz.f32 	%f216, %f214;
	mul.f32 	%f217, %f216, %f215;
	mul.f32 	%f218, %f203, %f217;
	mov.f32 	%f219, 0fFF800000;
	sub.f32 	%f220, %f219, %f1;
	fma.rn.f32 	%f221, %f220, 0f3BBB989D, 0f3F000000;
	cvt.sat.f32.f32 	%f222, %f221;
	fma.rm.f32 	%f223, %f222, %f209, %f208;
	add.f32 	%f224, %f223, 0fCB40007F;
	neg.f32 	%f225, %f224;
	fma.rn.f32 	%f226, %f220, 0f3FB8AA3B, %f225;
	fma.rn.f32 	%f227, %f220, 0f32A57060, %f226;
	mov.b32 	%r227, %f223;
	shl.b32 	%r228, %r227, 23;
	mov.b32 	%f228, %r228;
	ex2.approx.ftz.f32 	%f229, %f227;
	mul.f32 	%f230, %f229, %f228;
	mul.f32 	%f2, %f230, 0f00000000;
	add.f32 	%f3, %f218, %f2;
	rcp.rn.f32 	%f4, %f3;
	mad.lo.s32 	%r229, %r303, %r4, %r3;
	mov.u32 	%r230, %tid.x;
	mad.lo.s32 	%r31, %r94, %r230, %r229;
	mul.f32 	%f5, %f218, 0f00000000;
	mov.b32 	%r307, 0;
	@%p47 bra 	$L__BB0_22;
	mov.b32 	%r305, 0;
$L__BB0_21:
	.pragma "nounroll";
	add.s32 	%r232, %r31, %r305;
	mul.wide.s32 	%rd62, %r232, 4;
	add.s64 	%rd63, %rd4, %rd62;
	ld.global.f32 	%f231, [%rd63];
	fma.rn.f32 	%f232, %f5, %f231, %f2;
	mul.f32 	%f233, %f4, %f232;
	mad.lo.s32 	%r233, %r303, %r4, %r7;
	add.s32 	%r234, %r233, %r305;
	mul.wide.s32 	%rd64, %r234, 4;
	add.s64 	%rd65, %rd4, %rd64;
	st.global.f32 	[%rd65], %f233;
	ld.global.f32 	%f234, [%rd63+4];
	fma.rn.f32 	%f235, %f5, %f234, %f2;
	mul.f32 	%f236, %f4, %f235;
	st.global.f32 	[%rd65+4], %f236;
	ld.global.f32 	%f237, [%rd63+8];
	fma.rn.f32 	%f238, %f5, %f237, %f2;
	mul.f32 	%f239, %f4, %f238;
	st.global.f32 	[%rd65+8], %f239;
	ld.global.f32 	%f240, [%rd63+12];
	fma.rn.f32 	%f241, %f5, %f240, %f2;
	mul.f32 	%f242, %f4, %f241;
	st.global.f32 	[%rd65+12], %f242;
	ld.global.f32 	%f243, [%rd63+16];
	fma.rn.f32 	%f244, %f5, %f243, %f2;
	mul.f32 	%f245, %f4, %f244;
	st.global.f32 	[%rd65+16], %f245;
	ld.global.f32 	%f246, [%rd63+20];
	fma.rn.f32 	%f247, %f5, %f246, %f2;
	mul.f32 	%f248, %f4, %f247;
	st.global.f32 	[%rd65+20], %f248;
	ld.global.f32 	%f249, [%rd63+24];
	fma.rn.f32 	%f250, %f5, %f249, %f2;
	mul.f32 	%f251, %f4, %f250;
	st.global.f32 	[%rd65+24], %f251;
	ld.global.f32 	%f252, [%rd63+28];
	fma.rn.f32 	%f253, %f5, %f252, %f2;
	mul.f32 	%f254, %f4, %f253;
	st.global.f32 	[%rd65+28], %f254;
	add.s32 	%r305, %r305, 8;
	setp.ne.s32 	%p48, %r305, %r15;
	mov.u32 	%r307, %r15;
	@%p48 bra 	$L__BB0_21;
$L__BB0_22:
	setp.eq.s32 	%p49, %r13, 0;
	@%p49 bra 	$L__BB0_30;
	add.s32 	%r235, %r13, -1;
	setp.lt.u32 	%p50, %r235, 3;
	@%p50 bra 	$L__BB0_25;
	add.s32 	%r236, %r31, %r307;
	mul.wide.s32 	%rd66, %r236, 4;
	add.s64 	%rd67, %rd4, %rd66;
	ld.global.f32 	%f255, [%rd67];
	fma.rn.f32 	%f256, %f5, %f255, %f2;
	mul.f32 	%f257, %f4, %f256;
	mad.lo.s32 	%r237, %r303, %r4, %r7;
	add.s32 	%r238, %r237, %r307;
	mul.wide.s32 	%rd68, %r238, 4;
	add.s64 	%rd69, %rd4, %rd68;
	st.global.f32 	[%rd69], %f257;
	ld.global.f32 	%f258, [%rd67+4];
	fma.rn.f32 	%f259, %f5, %f258, %f2;
	mul.f32 	%f260, %f4, %f259;
	st.global.f32 	[%rd69+4], %f260;
	ld.global.f32 	%f261, [%rd67+8];
	fma.rn.f32 	%f262, %f5, %f261, %f2;
	mul.f32 	%f263, %f4, %f262;
	st.global.f32 	[%rd69+8], %f263;
	ld.global.f32 	%f264, [%rd67+12];
	fma.rn.f32 	%f265, %f5, %f264, %f2;
	mul.f32 	%f266, %f4, %f265;
	st.global.f32 	[%rd69+12], %f266;
	add.s32 	%r307, %r307, 4;
$L__BB0_25:
	setp.eq.s32 	%p51, %r14, 0;
	@%p51 bra 	$L__BB0_30;
	setp.eq.s32 	%p52, %r14, 1;
	@%p52 bra 	$L__BB0_28;
	add.s32 	%r239, %r31, %r307;
	mul.wide.s32 	%rd70, %r239, 4;
	add.s64 	%rd71, %rd4, %rd70;
	ld.global.f32 	%f267, [%rd71];
	fma.rn.f32 	%f268, %f5, %f267, %f2;
	mul.f32 	%f269, %f4, %f268;
	mad.lo.s32 	%r240, %r303, %r4, %r7;
	add.s32 	%r241, %r240, %r307;
	mul.wide.s32 	%rd72, %r241, 4;
	add.s64 	%rd73, %rd4, %rd72;
	st.global.f32 	[%rd73], %f269;
	ld.global.f32 	%f270, [%rd71+4];
	fma.rn.f32 	%f271, %f5, %f270, %f2;
	mul.f32 	%f272, %f4, %f271;
	st.global.f32 	[%rd73+4], %f272;
	add.s32 	%r307, %r307, 2;
$L__BB0_28:
	setp.eq.s32 	%p53, %r16, 0;
	@%p53 bra 	$L__BB0_30;
	add.s32 	%r242, %r31, %r307;
	mul.wide.s32 	%rd74, %r242, 4;
	add.s64 	%rd75, %rd4, %rd74;
	ld.global.f32 	%f273, [%rd75];
	fma.rn.f32 	%f274, %f5, %f273, %f2;
	mul.f32 	%f275, %f4, %f274;
	mad.lo.s32 	%r243, %r303, %r4, %r7;
	add.s32 	%r244, %r243, %r307;
	mul.wide.s32 	%rd76, %r244, 4;
	add.s64 	%rd77, %rd4, %rd76;
	st.global.f32 	[%rd77], %f275;
$L__BB0_30:
	st.global.f32 	[%rd6], %f3;
	st.global.f32 	[%rd5], %f1;
	add.s32 	%r303, %r303, 1;
	setp.eq.s32 	%p54, %r303, %r96;
	@%p54 bra 	$L__BB0_65;
	bra.uni 	$L__BB0_17;
$L__BB0_31:
	setp.lt.u32 	%p37, %r9, 15;
	mov.b32 	%r310, 0;
	@%p37 bra 	$L__BB0_34;
	mov.b32 	%r304, 0;
$L__BB0_33:
	.pragma "nounroll";
	mad.lo.s32 	%r198, %r303, %r4, %r7;
	add.s32 	%r199, %r198, %r304;
	mul.wide.s32 	%rd52, %r199, 4;
	add.s64 	%rd53, %rd3, %rd52;
	ld.global.f32 	%f172, [%rd53];
	add.s32 	%r200, %r304, %r6;
	shl.b32 	%r201, %r200, 2;
	mov.u32 	%r202, sharedMemory;
	add.s32 	%r203, %r202, %r201;
	st.shared.f32 	[%r203], %f172;
	ld.global.f32 	%f173, [%rd53+4];
	st.shared.f32 	[%r203+4], %f173;
	ld.global.f32 	%f174, [%rd53+8];
	st.shared.f32 	[%r203+8], %f174;
	ld.global.f32 	%f175, [%rd53+12];
	st.shared.f32 	[%r203+12], %f175;
	ld.global.f32 	%f176, [%rd53+16];
	st.shared.f32 	[%r203+16], %f176;
	ld.global.f32 	%f177, [%rd53+20];
	st.shared.f32 	[%r203+20], %f177;
	ld.global.f32 	%f178, [%rd53+24];
	st.shared.f32 	[%r203+24], %f178;
	ld.global.f32 	%f179, [%rd53+28];
	st.shared.f32 	[%r203+28], %f179;
	ld.global.f32 	%f180, [%rd53+32];
	st.shared.f32 	[%r203+32], %f180;
	ld.global.f32 	%f181, [%rd53+36];
	st.shared.f32 	[%r203+36], %f181;
	ld.global.f32 	%f182, [%rd53+40];
	st.shared.f32 	[%r203+40], %f182;
	ld.global.f32 	%f183, [%rd53+44];
	st.shared.f32 	[%r203+44], %f183;
	ld.global.f32 	%f184, [%rd53+48];
	st.shared.f32 	[%r203+48], %f184;
	ld.global.f32 	%f185, [%rd53+52];
	st.shared.f32 	[%r203+52], %f185;
	ld.global.f32 	%f186, [%rd53+56];
	st.shared.f32 	[%r203+56], %f186;
	ld.global.f32 	%f187, [%rd53+60];
	st.shared.f32 	[%r203+60], %f187;
	add.s32 	%r304, %r304, 16;
	and.b32  	%r310, %r93, 2147483632;
	setp.eq.s32 	%p38, %r304, %r310;
	@%p38 bra 	$L__BB0_34;
	bra.uni 	$L__BB0_33;
$L__BB0_34:
	setp.eq.s32 	%p39, %r12, 0;
	@%p39 bra 	$L__BB0_18;
	add.s32 	%r204, %r12, -1;
	setp.lt.u32 	%p40, %r204, 7;
	@%p40 bra 	$L__BB0_37;
	mad.lo.s32 	%r205, %r303, %r4, %r7;
	add.s32 	%r206, %r205, %r310;
	mul.wide.s32 	%rd54, %r206, 4;
	add.s64 	%rd55, %rd3, %rd54;
	ld.global.f32 	%f188, [%rd55];
	add.s32 	%r207, %r310, %r6;
	shl.b32 	%r208, %r207, 2;
	mov.u32 	%r209, sharedMemory;
	add.s32 	%r210, %r209, %r208;
	st.shared.f32 	[%r210], %f188;
	ld.global.f32 	%f189, [%rd55+4];
	st.shared.f32 	[%r210+4], %f189;
	ld.global.f32 	%f190, [%rd55+8];
	st.shared.f32 	[%r210+8], %f190;
	ld.global.f32 	%f191, [%rd55+12];
	st.shared.f32 	[%r210+12], %f191;
	ld.global.f32 	%f192, [%rd55+16];
	st.shared.f32 	[%r210+16], %f192;
	ld.global.f32 	%f193, [%rd55+20];
	st.shared.f32 	[%r210+20], %f193;
	ld.global.f32 	%f194, [%rd55+24];
	st.shared.f32 	[%r210+24], %f194;
	ld.global.f32 	%f195, [%rd55+28];
	st.shared.f32 	[%r210+28], %f195;
	add.s32 	%r310, %r310, 8;
$L__BB0_37:
	setp.eq.s32 	%p41, %r10, 0;
	@%p41 bra 	$L__BB0_18;
	add.s32 	%r211, %r10, -1;
	setp.lt.u32 	%p42, %r211, 3;
	@%p42 bra 	$L__BB0_40;
	mad.lo.s32 	%r212, %r303, %r4, %r7;
	add.s32 	%r213, %r212, %r310;
	mul.wide.s32 	%rd56, %r213, 4;
	add.s64 	%rd57, %rd3, %rd56;
	ld.global.f32 	%f196, [%rd57];
	add.s32 	%r214, %r310, %r6;
	shl.b32 	%r215, %r214, 2;
	mov.u32 	%r216, sharedMemory;
	add.s32 	%r217, %r216, %r215;
	st.shared.f32 	[%r217], %f196;
	ld.global.f32 	%f197, [%rd57+4];
	st.shared.f32 	[%r217+4], %f197;
	ld.global.f32 	%f198, [%rd57+8];
	st.shared.f32 	[%r217+8], %f198;
	ld.global.f32 	%f199, [%rd57+12];
	st.shared.f32 	[%r217+12], %f199;
	add.s32 	%r310, %r310, 4;
$L__BB0_40:
	setp.eq.s32 	%p43, %r11, 0;
	@%p43 bra 	$L__BB0_18;
	setp.eq.s32 	%p44, %r11, 1;
	mad.lo.s32 	%r218, %r303, %r4, %r7;
	add.s32 	%r219, %r218, %r310;
	mul.wide.s32 	%rd58, %r219, 4;
	add.s64 	%rd7, %rd3, %rd58;
	ld.global.f32 	%f200, [%rd7];
	add.s32 	%r220, %r310, %r6;
	shl.b32 	%r221, %r220, 2;
	mov.u32 	%r222, sharedMemory;
	add.s32 	%r44, %r222, %r221;
	st.shared.f32 	[%r44], %f200;
	@%p44 bra 	$L__BB0_18;
	setp.eq.s32 	%p45, %r11, 2;
	ld.global.f32 	%f201, [%rd7+4];
	st.shared.f32 	[%r44+4], %f201;
	@%p45 bra 	$L__BB0_18;
	ld.global.f32 	%f202, [%rd7+8];
	st.shared.f32 	[%r44+8], %f202;
	bra.uni 	$L__BB0_18;
$L__BB0_44:
	ld.param.u32 	%r295, [_Z11flashKernelPKfS0_S0_PfS1_S1_iiiiii_param_10];
	and.b32  	%r46, %r93, 2147483632;
	setp.lt.s32 	%p13, %r295, 1;
	@%p13 bra 	$L__BB0_62;
	setp.gt.s32 	%p26, %r93, 0;
	@%p26 bra 	$L__BB0_46;
	bra.uni 	$L__BB0_59;
$L__BB0_46:
	setp.lt.u32 	%p27, %r9, 15;
	mov.b32 	%r314, 0;
	@%p27 bra 	$L__BB0_49;
	mov.b32 	%r312, 0;
	mov.u32 	%r179, sharedMemory;
$L__BB0_48:
	.pragma "nounroll";
	add.s32 	%r176, %r7, %r312;
	mul.wide.s32 	%rd45, %r176, 4;
	add.s64 	%rd46, %rd3, %rd45;
	ld.global.f32 	%f141, [%rd46];
	add.s32 	%r177, %r312, %r6;
	shl.b32 	%r178, %r177, 2;
	add.s32 	%r180, %r179, %r178;
	st.shared.f32 	[%r180], %f141;
	ld.global.f32 	%f142, [%rd46+4];
	st.shared.f32 	[%r180+4], %f142;
	ld.global.f32 	%f143, [%rd46+8];
	st.shared.f32 	[%r180+8], %f143;
	ld.global.f32 	%f144, [%rd46+12];
	st.shared.f32 	[%r180+12], %f144;
	ld.global.f32 	%f145, [%rd46+16];
	st.shared.f32 	[%r180+16], %f145;
	ld.global.f32 	%f146, [%rd46+20];
	st.shared.f32 	[%r180+20], %f146;
	ld.global.f32 	%f147, [%rd46+24];
	st.shared.f32 	[%r180+24], %f147;
	ld.global.f32 	%f148, [%rd46+28];
	st.shared.f32 	[%r180+28], %f148;
	ld.global.f32 	%f149, [%rd46+32];
	st.shared.f32 	[%r180+32], %f149;
	ld.global.f32 	%f150, [%rd46+36];
	st.shared.f32 	[%r180+36], %f150;
	ld.global.f32 	%f151, [%rd46+40];
	st.shared.f32 	[%r180+40], %f151;
	ld.global.f32 	%f152, [%rd46+44];
	st.shared.f32 	[%r180+44], %f152;
	ld.global.f32 	%f153, [%rd46+48];
	st.shared.f32 	[%r180+48], %f153;
	ld.global.f32 	%f154, [%rd46+52];
	st.shared.f32 	[%r180+52], %f154;
	ld.global.f32 	%f155, [%rd46+56];
	st.shared.f32 	[%r180+56], %f155;
	ld.global.f32 	%f156, [%rd46+60];
	st.shared.f32 	[%r180+60], %f156;
	add.s32 	%r312, %r312, 16;
	setp.eq.s32 	%p28, %r312, %r46;
	mov.u32 	%r314, %r46;
	@%p28 bra 	$L__BB0_49;
	bra.uni 	$L__BB0_48;
$L__BB0_49:
	setp.eq.s32 	%p29, %r12, 0;
	@%p29 bra 	$L__BB0_59;
	setp.lt.u32 	%p30, %r12, 8;
	@%p30 bra 	$L__BB0_52;
	add.s32 	%r181, %r7, %r314;
	mul.wide.s32 	%rd47, %r181, 4;
	add.s64 	%rd48, %rd3, %rd47;
	ld.global.f32 	%f157, [%rd48];
	add.s32 	%r182, %r314, %r6;
	shl.b32 	%r183, %r182, 2;
	mov.u32 	%r184, sharedMemory;
	add.s32 	%r185, %r184, %r183;
	st.shared.f32 	[%r185], %f157;
	ld.global.f32 	%f158, [%rd48+4];
	st.shared.f32 	[%r185+4], %f158;
	ld.global.f32 	%f159, [%rd48+8];
	st.shared.f32 	[%r185+8], %f159;
	ld.global.f32 	%f160, [%rd48+12];
	st.shared.f32 	[%r185+12], %f160;
	ld.global.f32 	%f161, [%rd48+16];
	st.shared.f32 	[%r185+16], %f161;
	ld.global.f32 	%f162, [%rd48+20];
	st.shared.f32 	[%r185+20], %f162;
	ld.global.f32 	%f163, [%rd48+24];
	st.shared.f32 	[%r185+24], %f163;
	ld.global.f32 	%f164, [%rd48+28];
	st.shared.f32 	[%r185+28], %f164;
	add.s32 	%r314, %r314, 8;
$L__BB0_52:
	setp.eq.s32 	%p31, %r10, 0;
	@%p31 bra 	$L__BB0_59;
	setp.lt.u32 	%p32, %r10, 4;
	@%p32 bra 	$L__BB0_55;
	add.s32 	%r186, %r7, %r314;
	mul.wide.s32 	%rd49, %r186, 4;
	add.s64 	%rd50, %rd3, %rd49;
	ld.global.f32 	%f165, [%rd50];
	add.s32 	%r187, %r314, %r6;
	shl.b32 	%r188, %r187, 2;
	mov.u32 	%r189, sharedMemory;
	add.s32 	%r190, %r189, %r188;
	st.shared.f32 	[%r190], %f165;
	ld.global.f32 	%f166, [%rd50+4];
	st.shared.f32 	[%r190+4], %f166;
	ld.global.f32 	%f167, [%rd50+8];
	st.shared.f32 	[%r190+8], %f167;
	ld.global.f32 	%f168, [%rd50+12];
	st.shared.f32 	[%r190+12], %f168;
	add.s32 	%r314, %r314, 4;
$L__BB0_55:
	setp.eq.s32 	%p33, %r11, 0;
	@%p33 bra 	$L__BB0_59;
	setp.eq.s32 	%p34, %r11, 1;
	add.s32 	%r191, %r7, %r314;
	mul.wide.s32 	%rd51, %r191, 4;
	add.s64 	%rd8, %rd3, %rd51;
	ld.global.f32 	%f169, [%rd8];
	add.s32 	%r192, %r314, %r6;
	shl.b32 	%r193, %r192, 2;
	mov.u32 	%r194, sharedMemory;
	add.s32 	%r54, %r194, %r193;
	st.shared.f32 	[%r54], %f169;
	@%p34 bra 	$L__BB0_59;
	setp.eq.s32 	%p35, %r11, 2;
	ld.global.f32 	%f170, [%rd8+4];
	st.shared.f32 	[%r54+4], %f170;
	@%p35 bra 	$L__BB0_59;
	ld.global.f32 	%f171, [%rd8+8];
	st.shared.f32 	[%r54+8], %f171;
$L__BB0_59:
	ld.param.u32 	%r297, [_Z11flashKernelPKfS0_S0_PfS1_S1_iiiiii_param_10];
	mul.lo.s32 	%r245, %r297, %r94;
	shl.b32 	%r67, %r245, 2;
	add.s32 	%r246, %r5, %r67;
	add.s32 	%r68, %r246, %r67;
	setp.gt.s32 	%p56, %r94, 0;
	cvt.rn.f32.s32 	%f276, %r94;
	rsqrt.approx.f32 	%f6, %f276;
	mov.u32 	%r247, %tid.x;
	mul.lo.s32 	%r69, %r98, %r247;
	@%p56 bra 	$L__BB0_82;
	mul.f32 	%f7, %f6, 0f00000000;
	mov.b32 	%r329, 0;
$L__BB0_61:
	add.s32 	%r249, %r329, %r69;
	shl.b32 	%r250, %r249, 2;
	add.s32 	%r251, %r68, %r250;
	st.shared.f32 	[%r251], %f7;
	add.s32 	%r329, %r329, 1;
	bra.uni 	$L__BB0_61;
$L__BB0_62:
	setp.gt.s32 	%p14, %r93, 0;
	@%p14 bra 	$L__BB0_67;
	mov.b32 	%r321, 0;
$L__BB0_64:
	ld.param.u64 	%rd81, [_Z11flashKernelPKfS0_S0_PfS1_S1_iiiiii_param_5];
	ld.param.u64 	%rd78, [_Z11flashKernelPKfS0_S0_PfS1_S1_iiiiii_param_4];
	mad.lo.s32 	%r136, %r321, %r98, %r8;
	cvta.to.global.u64 	%rd28, %rd78;
	mul.wide.s32 	%rd29, %r136, 4;
	add.s64 	%rd30, %rd28, %rd29;
	ld.global.f32 	%f50, [%rd30];
	cvta.to.global.u64 	%rd31, %rd81;
	add.s64 	%rd32, %rd31, %rd29;
	ld.global.f32 	%f51, [%rd32];
	max.f32 	%f52, %f50, 0fFF800000;
	sub.f32 	%f53, %f50, %f52;
	fma.rn.f32 	%f54, %f53, 0f3BBB989D, 0f3F000000;
	cvt.sat.f32.f32 	%f55, %f54;
	mov.f32 	%f56, 0f4B400001;
	mov.f32 	%f57, 0f437C0000;
	fma.rm.f32 	%f58, %f55, %f57, %f56;
	add.f32 	%f59, %f58, 0fCB40007F;
	neg.f32 	%f60, %f59;
	fma.rn.f32 	%f61, %f53, 0f3FB8AA3B, %f60;
	fma.rn.f32 	%f62, %f53, 0f32A57060, %f61;
	mov.b32 	%r137, %f58;
	shl.b32 	%r138, %r137, 23;
	mov.b32 	%f63, %r138;
	ex2.approx.ftz.f32 	%f64, %f62;
	mul.f32 	%f65, %f64, %f63;
	mov.f32 	%f66, 0fFF800000;
	sub.f32 	%f67, %f66, %f52;
	fma.rn.f32 	%f68, %f67, 0f3BBB989D, 0f3F000000;
	cvt.sat.f32.f32 	%f69, %f68;
	fma.rm.f32 	%f70, %f69, %f57, %f56;
	add.f32 	%f71, %f70, 0fCB40007F;
	neg.f32 	%f72, %f71;
	fma.rn.f32 	%f73, %f67, 0f3FB8AA3B, %f72;
	fma.rn.f32 	%f74, %f67, 0f32A57060, %f73;
	mov.b32 	%r139, %f70;
	shl.b32 	%r140, %r139, 23;
	mov.b32 	%f75, %r140;
	ex2.approx.ftz.f32 	%f76, %f74;
	mul.f32 	%f77, %f76, %f75;
	mul.f32 	%f78, %f77, 0f00000000;
	fma.rn.f32 	%f79, %f51, %f65, %f78;
	st.global.f32 	[%rd32], %f79;
	st.global.f32 	[%rd30], %f52;
	add.s32 	%r321, %r321, 1;
	setp.eq.s32 	%p15, %r321, %r96;
	@%p15 bra 	$L__BB0_65;
	bra.uni 	$L__BB0_64;
$L__BB0_65:
	bar.sync 	0;
	add.s32 	%r17, %r17, 1;
	setp.ne.s32 	%p55, %r17, %r95;
	@%p55 bra 	$L__BB0_2;
$L__BB0_66:
	ret;
$L__BB0_67:
	mov.b32 	%r316, 0;
$L__BB0_68:
	setp.lt.u32 	%p16, %r9, 15;
	mov.b32 	%r319, 0;
	@%p16 bra 	$L__BB0_71;
	mov.b32 	%r317, 0;
$L__BB0_70:
	.pragma "nounroll";
	mad.lo.s32 	%r144, %r316, %r4, %r7;
	add.s32 	%r145, %r144, %r317;
	mul.wide.s32 	%rd33, %r145, 4;
	add.s64 	%rd34, %rd3, %rd33;
	ld.global.f32 	%f80, [%rd34];
	add.s32 	%r146, %r317, %r6;
	shl.b32 	%r147, %r146, 2;
	mov.u32 	%r148, sharedMemory;
	add.s32 	%r149, %r148, %r147;
	st.shared.f32 	[%r149], %f80;
	ld.global.f32 	%f81, [%rd34+4];
	st.shared.f32 	[%r149+4], %f81;
	ld.global.f32 	%f82, [%rd34+8];
	st.shared.f32 	[%r149+8], %f82;
	ld.global.f32 	%f83, [%rd34+12];
	st.shared.f32 	[%r149+12], %f83;
	ld.global.f32 	%f84, [%rd34+16];
	st.shared.f32 	[%r149+16], %f84;
	ld.global.f32 	%f85, [%rd34+20];
	st.shared.f32 	[%r149+20], %f85;
	ld.global.f32 	%f86, [%rd34+24];
	st.shared.f32 	[%r149+24], %f86;
	ld.global.f32 	%f87, [%rd34+28];
	st.shared.f32 	[%r149+28], %f87;
	ld.global.f32 	%f88, [%rd34+32];
	st.shared.f32 	[%r149+32], %f88;
	ld.global.f32 	%f89, [%rd34+36];
	st.shared.f32 	[%r149+36], %f89;
	ld.global.f32 	%f90, [%rd34+40];
	st.shared.f32 	[%r149+40], %f90;
	ld.global.f32 	%f91, [%rd34+44];
	st.shared.f32 	[%r149+44], %f91;
	ld.global.f32 	%f92, [%rd34+48];
	st.shared.f32 	[%r149+48], %f92;
	ld.global.f32 	%f93, [%rd34+52];
	st.shared.f32 	[%r149+52], %f93;
	ld.global.f32 	%f94, [%rd34+56];
	st.shared.f32 	[%r149+56], %f94;
	ld.global.f32 	%f95, [%rd34+60];
	st.shared.f32 	[%r149+60], %f95;
	add.s32 	%r317, %r317, 16;
	setp.ne.s32 	%p17, %r317, %r46;
	mov.u32 	%r319, %r46;
	@%p17 bra 	$L__BB0_70;
$L__BB0_71:
	setp.eq.s32 	%p18, %r12, 0;
	@%p18 bra 	$L__BB0_81;
	add.s32 	%r150, %r12, -1;
	setp.lt.u32 	%p19, %r150, 7;
	@%p19 bra 	$L__BB0_74;
	mad.lo.s32 	%r151, %r316, %r4, %r7;
	add.s32 	%r152, %r151, %r319;
	mul.wide.s32 	%rd35, %r152, 4;
	add.s64 	%rd36, %rd3, %rd35;
	ld.global.f32 	%f96, [%rd36];
	add.s32 	%r153, %r319, %r6;
	shl.b32 	%r154, %r153, 2;
	mov.u32 	%r155, sharedMemory;
	add.s32 	%r156, %r155, %r154;
	st.shared.f32 	[%r156], %f96;
	ld.global.f32 	%f97, [%rd36+4];
	st.shared.f32 	[%r156+4], %f97;
	ld.global.f32 	%f98, [%rd36+8];
	st.shared.f32 	[%r156+8], %f98;
	ld.global.f32 	%f99, [%rd36+12];
	st.shared.f32 	[%r156+12], %f99;
	ld.global.f32 	%f100, [%rd36+16];
	st.shared.f32 	[%r156+16], %f100;
	ld.global.f32 	%f101, [%rd36+20];
	st.shared.f32 	[%r156+20], %f101;
	ld.global.f32 	%f102, [%rd36+24];
	st.shared.f32 	[%r156+24], %f102;
	ld.global.f32 	%f103, [%rd36+28];
	st.shared.f32 	[%r156+28], %f103;
	add.s32 	%r319, %r319, 8;
$L__BB0_74:
	setp.eq.s32 	%p20, %r10, 0;
	@%p20 bra 	$L__BB0_81;
	add.s32 	%r157, %r10, -1;
	setp.lt.u32 	%p21, %r157, 3;
	@%p21 bra 	$L__BB0_77;
	mad.lo.s32 	%r158, %r316, %r4, %r7;
	add.s32 	%r159, %r158, %r319;
	mul.wide.s32 	%rd37, %r159, 4;
	add.s64 	%rd38, %rd3, %rd37;
	ld.global.f32 	%f104, [%rd38];
	add.s32 	%r160, %r319, %r6;
	shl.b32 	%r161, %r160, 2;
	mov.u32 	%r162, sharedMemory;
	add.s32 	%r163, %r162, %r161;
	st.shared.f32 	[%r163], %f104;
	ld.global.f32 	%f105, [%rd38+4];
	st.shared.f32 	[%r163+4], %f105;
	ld.global.f32 	%f106, [%rd38+8];
	st.shared.f32 	[%r163+8], %f106;
	ld.global.f32 	%f107, [%rd38+12];
	st.shared.f32 	[%r163+12], %f107;
	add.s32 	%r319, %r319, 4;
$L__BB0_77:
	setp.eq.s32 	%p22, %r11, 0;
	@%p22 bra 	$L__BB0_81;
	setp.eq.s32 	%p23, %r11, 1;
	mad.lo.s32 	%r164, %r316, %r4, %r7;
	add.s32 	%r165, %r164, %r319;
	mul.wide.s32 	%rd39, %r165, 4;
	add.s64 	%rd9, %rd3, %rd39;
	ld.global.f32 	%f108, [%rd9];
	add.s32 	%r166, %r319, %r6;
	shl.b32 	%r167, %r166, 2;
	mov.u32 	%r168, sharedMemory;
	add.s32 	%r63, %r168, %r167;
	st.shared.f32 	[%r63], %f108;
	@%p23 bra 	$L__BB0_81;
	setp.eq.s32 	%p24, %r11, 2;
	ld.global.f32 	%f109, [%rd9+4];
	st.shared.f32 	[%r63+4], %f109;
	@%p24 bra 	$L__BB0_81;
	ld.global.f32 	%f110, [%rd9+8];
	st.shared.f32 	[%r63+8], %f110;
$L__BB0_81:
	ld.param.u64 	%rd82, [_Z11flashKernelPKfS0_S0_PfS1_S1_iiiiii_param_5];
	ld.param.u64 	%rd79, [_Z11flashKernelPKfS0_S0_PfS1_S1_iiiiii_param_4];
	mad.lo.s32 	%r169, %r316, %r98, %r8;
	cvta.to.global.u64 	%rd40, %rd79;
	mul.wide.s32 	%rd41, %r169, 4;
	add.s64 	%rd42, %rd40, %rd41;
	ld.global.f32 	%f111, [%rd42];
	cvta.to.global.u64 	%rd43, %rd82;
	add.s64 	%rd44, %rd43, %rd41;
	ld.global.f32 	%f112, [%rd44];
	max.f32 	%f113, %f111, 0fFF800000;
	sub.f32 	%f114, %f111, %f113;
	fma.rn.f32 	%f115, %f114, 0f3BBB989D, 0f3F000000;
	cvt.sat.f32.f32 	%f116, %f115;
	mov.f32 	%f117, 0f4B400001;
	mov.f32 	%f118, 0f437C0000;
	fma.rm.f32 	%f119, %f116, %f118, %f117;
	add.f32 	%f120, %f119, 0fCB40007F;
	neg.f32 	%f121, %f120;
	fma.rn.f32 	%f122, %f114, 0f3FB8AA3B, %f121;
	fma.rn.f32 	%f123, %f114, 0f32A57060, %f122;
	mov.b32 	%r170, %f119;
	shl.b32 	%r171, %r170, 23;
	mov.b32 	%f124, %r171;
	ex2.approx.ftz.f32 	%f125, %f123;
	mul.f32 	%f126, %f125, %f124;
	mov.f32 	%f127, 0fFF800000;
	sub.f32 	%f128, %f127, %f113;
	fma.rn.f32 	%f129, %f128, 0f3BBB989D, 0f3F000000;
	cvt.sat.f32.f32 	%f130, %f129;
	fma.rm.f32 	%f131, %f130, %f118, %f117;
	add.f32 	%f132, %f131, 0fCB40007F;
	neg.f32 	%f133, %f132;
	fma.rn.f32 	%f134, %f128, 0f3FB8AA3B, %f133;
	fma.rn.f32 	%f135, %f128, 0f32A57060, %f134;
	mov.b32 	%r172, %f131;
	shl.b32 	%r173, %r172, 23;
	mov.b32 	%f136, %r173;
	ex2.approx.ftz.f32 	%f137, %f135;
	mul.f32 	%f138, %f137, %f136;
	mul.f32 	%f139, %f138, 0f00000000;
	fma.rn.f32 	%f140, %f112, %f126, %f139;
	st.global.f32 	[%rd44], %f140;
	st.global.f32 	[%rd42], %f113;
	add.s32 	%r316, %r316, 1;
	setp.eq.s32 	%p25, %r316, %r96;
	@%p25 bra 	$L__BB0_65;
	bra.uni 	$L__BB0_68;
$L__BB0_82:
	and.b32  	%r253, %r94, 2147483640;
	neg.s32 	%r70, %r253;
	mov.u32 	%r254, sharedMemory;
	add.s32 	%r71, %r254, %r67;
	shl.b32 	%r72, %r93, 5;
	shl.b32 	%r73, %r93, 2;
	mov.b32 	%r322, 0;
$L__BB0_83:
	setp.lt.u32 	%p57, %r94, 8;
	mul.lo.s32 	%r75, %r322, %r93;
	mov.f32 	%f331, 0f00000000;
	mov.b32 	%r327, 0;
	@%p57 bra 	$L__BB0_86;
	shl.b32 	%r256, %r322, 2;
	add.s32 	%r324, %r71, %r256;
	mad.lo.s32 	%r258, %r73, %r322, %r254;
	add.s32 	%r323, %r258, 16;
	mov.f32 	%f331, 0f00000000;
	mov.u32 	%r325, %r70;
$L__BB0_85:
	.pragma "nounroll";
	ld.shared.f32 	%f280, [%r323+-16];
	ld.shared.f32 	%f281, [%r324];
	fma.rn.f32 	%f282, %f280, %f281, %f331;
	ld.shared.f32 	%f283, [%r323+-12];
	add.s32 	%r259, %r324, %r73;
	ld.shared.f32 	%f284, [%r259];
	fma.rn.f32 	%f285, %f283, %f284, %f282;
	ld.shared.f32 	%f286, [%r323+-8];
	add.s32 	%r260, %r259, %r73;
	ld.shared.f32 	%f287, [%r260];
	fma.rn.f32 	%f288, %f286, %f287, %f285;
	ld.shared.f32 	%f289, [%r323+-4];
	add.s32 	%r261, %r260, %r73;
	ld.shared.f32 	%f290, [%r261];
	fma.rn.f32 	%f291, %f289, %f290, %f288;
	ld.shared.f32 	%f292, [%r323];
	add.s32 	%r262, %r261, %r73;
	ld.shared.f32 	%f293, [%r262];
	fma.rn.f32 	%f294, %f292, %f293, %f291;
	ld.shared.f32 	%f295, [%r323+4];
	add.s32 	%r263, %r262, %r73;
	ld.shared.f32 	%f296, [%r263];
	fma.rn.f32 	%f297, %f295, %f296, %f294;
	ld.shared.f32 	%f298, [%r323+8];
	add.s32 	%r264, %r263, %r73;
	ld.shared.f32 	%f299, [%r264];
	fma.rn.f32 	%f300, %f298, %f299, %f297;
	ld.shared.f32 	%f301, [%r323+12];
	add.s32 	%r265, %r264, %r73;
	ld.shared.f32 	%f302, [%r265];
	fma.rn.f32 	%f331, %f301, %f302, %f300;
	add.s32 	%r325, %r325, 8;
	add.s32 	%r324, %r324, %r72;
	add.s32 	%r323, %r323, 32;
	setp.ne.s32 	%p58, %r325, 0;
	mov.u32 	%r327, %r15;
	@%p58 bra 	$L__BB0_85;
$L__BB0_86:
	setp.eq.s32 	%p59, %r13, 0;
	@%p59 bra 	$L__BB0_94;
	add.s32 	%r266, %r13, -1;
	setp.lt.u32 	%p60, %r266, 3;
	@%p60 bra 	$L__BB0_89;
	add.s32 	%r267, %r327, %r75;
	shl.b32 	%r268, %r267, 2;
	add.s32 	%r270, %r254, %r268;
	ld.shared.f32 	%f304, [%r270];
	mad.lo.s32 	%r271, %r327, %r93, %r322;
	shl.b32 	%r272, %r271, 2;
	add.s32 	%r273, %r5, %r272;
	ld.shared.f32 	%f305, [%r273];
	fma.rn.f32 	%f306, %f304, %f305, %f331;
	ld.shared.f32 	%f307, [%r270+4];
	add.s32 	%r274, %r273, %r73;
	ld.shared.f32 	%f308, [%r274];
	fma.rn.f32 	%f309, %f307, %f308, %f306;
	ld.shared.f32 	%f310, [%r270+8];
	add.s32 	%r275, %r274, %r73;
	ld.shared.f32 	%f311, [%r275];
	fma.rn.f32 	%f312, %f310, %f311, %f309;
	ld.shared.f32 	%f313, [%r270+12];
	add.s32 	%r276, %r275, %r73;
	ld.shared.f32 	%f314, [%r276];
	fma.rn.f32 	%f331, %f313, %f314, %f312;
	add.s32 	%r327, %r327, 4;
$L__BB0_89:
	setp.eq.s32 	%p61, %r14, 0;
	@%p61 bra 	$L__BB0_94;
	setp.eq.s32 	%p62, %r14, 1;
	@%p62 bra 	$L__BB0_92;
	add.s32 	%r277, %r327, %r75;
	shl.b32 	%r278, %r277, 2;
	add.s32 	%r280, %r254, %r278;
	ld.shared.f32 	%f316, [%r280];
	mad.lo.s32 	%r281, %r327, %r93, %r322;
	shl.b32 	%r282, %r281, 2;
	add.s32 	%r283, %r5, %r282;
	ld.shared.f32 	%f317, [%r283];
	fma.rn.f32 	%f318, %f316, %f317, %f331;
	ld.shared.f32 	%f319, [%r280+4];
	add.s32 	%r284, %r283, %r73;
	ld.shared.f32 	%f320, [%r284];
	fma.rn.f32 	%f331, %f319, %f320, %f318;
	add.s32 	%r327, %r327, 2;
$L__BB0_92:
	setp.eq.s32 	%p63, %r16, 0;
	@%p63 bra 	$L__BB0_94;
	add.s32 	%r285, %r327, %r75;
	shl.b32 	%r286, %r285, 2;
	add.s32 	%r288, %r254, %r286;
	ld.shared.f32 	%f321, [%r288];
	mad.lo.s32 	%r289, %r327, %r93, %r322;
	shl.b32 	%r290, %r289, 2;
	add.s32 	%r291, %r5, %r290;
	ld.shared.f32 	%f322, [%r291];
	fma.rn.f32 	%f331, %f321, %f322, %f331;
$L__BB0_94:
	mul.f32 	%f323, %f331, %f6;
	add.s32 	%r292, %r322, %r69;
	shl.b32 	%r293, %r292, 2;
	add.s32 	%r294, %r68, %r293;
	st.shared.f32 	[%r294], %f323;
	add.s32 	%r322, %r322, 1;
	bra.uni 	$L__BB0_83;

}


// ===== COMPILED SASS (sm_100) =====

	.target	sm_100

	.elftype	@"ET_EXEC"


//--------------------- .note.nv.tkinfo           --------------------------
	.section	.note.nv.tkinfo,"",@"SHT_NOTE"
	.sectionflags	@"SHF_NOTE_NV_TKINFO"
	.tkinfo
        /*0018*/ 	.word	0x00000002
        /*0030*/ 	.string	""
        /*0030*/ 	.string	"ptxas"
        /*0030*/ 	.string	"Cuda compilation tools, release 13.0, V13.0.88"
        /*0030*/ 	.string	"Build cuda_13.0.r13.0/compiler.36424714_0"
        /*0030*/ 	.string	"-arch sm_100 -m 64 "



//--------------------- .note.nv.cuinfo           --------------------------
	.section	.note.nv.cuinfo,"",@"SHT_NOTE"
	.sectionflags	@"SHF_NOTE_NV_CUINFO"
        /*0018*/ 	.short	0x0002
        /*001a*/ 	.short	0x0064
        /*001c*/ 	.short	0x0082
	.zero		2


//--------------------- .nv.info                  --------------------------
	.section	.nv.info,"",@"SHT_CUDA_INFO"
	.align	4


	//----- nvinfo : EIATTR_REGCOUNT
	.align		4
        /*0000*/ 	.byte	0x04, 0x2f
        /*0002*/ 	.short	(.L_1 - .L_0)
	.align		4
.L_0:
        /*0004*/ 	.word	index@(_Z11flashKernelPKfS0_S0_PfS1_S1_iiiiii)
        /*0008*/ 	.word	0x00000020


	//----- nvinfo : EIATTR_FRAME_SIZE
	.align		4
.L_1:
        /*000c*/ 	.byte	0x04, 0x11
        /*000e*/ 	.short	(.L_3 - .L_2)
	.align		4
.L_2:
        /*0010*/ 	.word	index@($__internal_0_$__cuda_sm20_rcp_rn_f32_slowpath)
        /*0014*/ 	.word	0x00000000


	//----- nvinfo : EIATTR_FRAME_SIZE
	.align		4
.L_3:
        /*0018*/ 	.byte	0x04, 0x11
        /*001a*/ 	.short	(.L_5 - .L_4)
	.align		4
.L_4:
        /*001c*/ 	.word	index@(_Z11flashKernelPKfS0_S0_PfS1_S1_iiiiii)
        /*0020*/ 	.word	0x00000000


	//----- nvinfo : EIATTR_MIN_STACK_SIZE
	.align		4
.L_5:
        /*0024*/ 	.byte	0x04, 0x12
        /*0026*/ 	.short	(.L_7 - .L_6)
	.align		4
.L_6:
        /*0028*/ 	.word	index@(_Z11flashKernelPKfS0_S0_PfS1_S1_iiiiii)
        /*002c*/ 	.word	0x00000000
.L_7:


//--------------------- .nv.compat                --------------------------
	.section	.nv.compat,"",@"SHT_CUDA_COMPAT_INFO"
	.align	4
        /*0000*/ 	.byte	0x02, 0x09, 0x00, 0x00, 0x02, 0x02, 0x01, 0x00, 0x02, 0x05, 0x05, 0x00, 0x03, 0x07, 0x01, 0x01
        /*0010*/ 	.byte	0x02, 0x03, 0x00, 0x00, 0x02, 0x06, 0x01, 0x00, 0x04, 0x0b, 0x08, 0x00, 0x01, 0x00, 0x00, 0x00
        /*0020*/ 	.byte	0x00, 0x00, 0x00, 0x00


//--------------------- .nv.info._Z11flashKernelPKfS0_S0_PfS1_S1_iiiiii --------------------------
	.section	.nv.info._Z11flashKernelPKfS0_S0_PfS1_S1_iiiiii,"",@"SHT_CUDA_INFO"
	.sectionflags	@""
	.align	4


	//----- nvinfo : EIATTR_CUDA_API_VERSION
	.align		4
        /*0000*/ 	.byte	0x04, 0x37
        /*0002*/ 	.short	(.L_9 - .L_8)
.L_8:
        /*0004*/ 	.word	0x00000082


	//----- nvinfo : EIATTR_KPARAM_INFO
	.align		4
.L_9:
        /*0008*/ 	.byte	0x04, 0x17
        /*000a*/ 	.short	(.L_11 - .L_10)
.L_10:
        /*000c*/ 	.word	0x00000000
        /*0010*/ 	.short	0x000b
        /*0012*/ 	.short	0x0044
        /*0014*/ 	.byte	0x00, 0xf0, 0x11, 0x00


	//----- nvinfo : EIATTR_KPARAM_INFO
	.align		4
.L_11:
        /*0018*/ 	.byte	0x04, 0x17
        /*001a*/ 	.short	(.L_13 - .L_12)
.L_12:
        /*001c*/ 	.word	0x00000000
        /*0020*/ 	.short	0x000a
        /*0022*/ 	.short	0x0040
        /*0024*/ 	.byte	0x00, 0xf0, 0x11, 0x00


	//----- nvinfo : EIATTR_KPARAM_INFO
	.align		4
.L_13:
        /*0028*/ 	.byte	0x04, 0x17
        /*002a*/ 	.short	(.L_15 - .L_14)
.L_14:
        /*002c*/ 	.word	0x00000000
        /*0030*/ 	.short	0x0009
        /*0032*/ 	.short	0x003c
        /*0034*/ 	.byte	0x00, 0xf0, 0x11, 0x00


	//----- nvinfo : EIATTR_KPARAM_INFO
	.align		4
.L_15:
        /*0038*/ 	.byte	0x04, 0x17
        /*003a*/ 	.short	(.L_17 - .L_16)
.L_16:
        /*003c*/ 	.word	0x00000000
        /*0040*/ 	.short	0x0008
        /*0042*/ 	.short	0x0038
        /*0044*/ 	.byte	0x00, 0xf0, 0x11, 0x00


	//----- nvinfo : EIATTR_KPARAM_INFO
	.align		4
.L_17:
        /*0048*/ 	.byte	0x04, 0x17
        /*004a*/ 	.short	(.L_19 - .L_18)
.L_18:
        /*004c*/ 	.word	0x00000000
        /*0050*/ 	.short	0x0007
        /*0052*/ 	.short	0x0034
        /*0054*/ 	.byte	0x00, 0xf0, 0x11, 0x00


	//----- nvinfo : EIATTR_KPARAM_INFO
	.align		4
.L_19:
        /*0058*/ 	.byte	0x04, 0x17
        /*005a*/ 	.short	(.L_21 - .L_20)
.L_20:
        /*005c*/ 	.word	0x00000000
        /*0060*/ 	.short	0x0006
        /*0062*/ 	.short	0x0030
        /*0064*/ 	.byte	0x00, 0xf0, 0x11, 0x00


	//----- nvinfo : EIATTR_KPARAM_INFO
	.align		4
.L_21:
        /*0068*/ 	.byte	0x04, 0x17
        /*006a*/ 	.short	(.L_23 - .L_22)
.L_22:
        /*006c*/ 	.word	0x00000000
        /*0070*/ 	.short	0x0005
        /*0072*/ 	.short	0x0028
        /*0074*/ 	.byte	0x00, 0xf5, 0x21, 0x00


	//----- nvinfo : EIATTR_KPARAM_INFO
	.align		4
.L_23:
        /*0078*/ 	.byte	0x04, 0x17
        /*007a*/ 	.short	(.L_25 - .L_24)
.L_24:
        /*007c*/ 	.word	0x00000000
        /*0080*/ 	.short	0x0004
        /*0082*/ 	.short	0x0020
        /*0084*/ 	.byte	0x00, 0xf5, 0x21, 0x00


	//----- nvinfo : EIATTR_KPARAM_INFO
	.align		4
.L_25:
        /*0088*/ 	.byte	0x04, 0x17
        /*008a*/ 	.short	(.L_27 - .L_26)
.L_26:
        /*008c*/ 	.word	0x00000000
        /*0090*/ 	.short	0x0003
        /*0092*/ 	.short	0x0018
        /*0094*/ 	.byte	0x00, 0xf5, 0x21, 0x00


	//----- nvinfo : EIATTR_KPARAM_INFO
	.align		4
.L_27:
        /*0098*/ 	.byte	0x04, 0x17
        /*009a*/ 	.short	(.L_29 - .L_28)
.L_28:
        /*009c*/ 	.word	0x00000000
        /*00a0*/ 	.short	0x0002
        /*00a2*/ 	.short	0x0010
        /*00a4*/ 	.byte	0x00, 0xf5, 0x21, 0x00


	//----- nvinfo : EIATTR_KPARAM_INFO
	.align		4
.L_29:
        /*00a8*/ 	.byte	0x04, 0x17
        /*00aa*/ 	.short	(.L_31 - .L_30)
.L_30:
        /*00ac*/ 	.word	0x00000000
        /*00b0*/ 	.short	0x0001
        /*00b2*/ 	.short	0x0008
        /*00b4*/ 	.byte	0x00, 0xf5, 0x21, 0x00


	//----- nvinfo : EIATTR_KPARAM_INFO
	.align		4
.L_31:
        /*00b8*/ 	.byte	0x04, 0x17
        /*00ba*/ 	.short	(.L_33 - .L_32)
.L_32:
        /*00bc*/ 	.word	0x00000000
        /*00c0*/ 	.short	0x0000
        /*00c2*/ 	.short	0x0000
        /*00c4*/ 	.byte	0x00, 0xf5, 0x21, 0x00


	//----- nvinfo : EIATTR_SPARSE_MMA_MASK
	.align		4
.L_33:
        /*00c8*/ 	.byte	0x03, 0x50
        /*00ca*/ 	.short	0x0000


	//----- nvinfo : EIATTR_MAXREG_COUNT
	.align		4
        /*00cc*/ 	.byte	0x03, 0x1b
        /*00ce*/ 	.short	0x00ff


	//----- nvinfo : EIATTR_NUM_BARRIERS
	.align		4
        /*00d0*/ 	.byte	0x02, 0x4c
        /*00d2*/ 	.byte	0x01
	.zero		1


	//----- nvinfo : EIATTR_MERCURY_ISA_VERSION
	.align		4
        /*00d4*/ 	.byte	0x03, 0x5f
        /*00d6*/ 	.short	0x0101


	//----- nvinfo : EIATTR_VRC_CTA_INIT_COUNT
	.align		4
        /*00d8*/ 	.byte	0x02, 0x4a
	.zero		1
	.zero		1


	//----- nvinfo : EIATTR_EXIT_INSTR_OFFSETS
	.align		4
        /*00dc*/ 	.byte	0x04, 0x1c
        /*00de*/ 	.short	(.L_35 - .L_34)


	//   ....[0]....
.L_34:
        /*00e0*/ 	.word	0x00000070


	//   ....[1]....
        /*00e4*/ 	.word	0x00003920


	//----- nvinfo : EIATTR_CRS_STACK_SIZE
	.align		4
.L_35:
        /*00e8*/ 	.byte	0x04, 0x1e
        /*00ea*/ 	.short	(.L_37 - .L_36)
.L_36:
        /*00ec*/ 	.word	0x00000000


	//----- nvinfo : EIATTR_CBANK_PARAM_SIZE
	.align		4
.L_37:
        /*00f0*/ 	.byte	0x03, 0x19
        /*00f2*/ 	.short	0x0048


	//----- nvinfo : EIATTR_PARAM_CBANK
	.align		4
        /*00f4*/ 	.byte	0x04, 0x0a
        /*00f6*/ 	.short	(.L_39 - .L_38)
	.align		4
.L_38:
        /*00f8*/ 	.word	index@(.nv.constant0._Z11flashKernelPKfS0_S0_PfS1_S1_iiiiii)
        /*00fc*/ 	.short	0x0380
        /*00fe*/ 	.short	0x0048


	//----- nvinfo : EIATTR_SW_WAR
	.align		4
.L_39:
        /*0100*/ 	.byte	0x04, 0x36
        /*0102*/ 	.short	(.L_41 - .L_40)
.L_40:
        /*0104*/ 	.word	0x00000008
.L_41:


//--------------------- .nv.callgraph             --------------------------
	.section	.nv.callgraph,"",@"SHT_CUDA_CALLGRAPH"
	.align	4
	.sectionentsize	8
	.align		4
        /*0000*/ 	.word	0x00000000
	.align		4
        /*0004*/ 	.word	0xffffffff
	.align		4
        /*0008*/ 	.word	0x00000000
	.align		4
        /*000c*/ 	.word	0xfffffffe
	.align		4
        /*0010*/ 	.word	0x00000000
	.align		4
        /*0014*/ 	.word	0xfffffffd
	.align		4
        /*0018*/ 	.word	0x00000000
	.align		4
        /*001c*/ 	.word	0xfffffffc


//--------------------- .text._Z11flashKernelPKfS0_S0_PfS1_S1_iiiiii --------------------------
	.section	.text._Z11flashKernelPKfS0_S0_PfS1_S1_iiiiii,"ax",@progbits
	.align	128
        .global         _Z11flashKernelPKfS0_S0_PfS1_S1_iiiiii
        .type           _Z11flashKernelPKfS0_S0_PfS1_S1_iiiiii,@function
        .size           _Z11flashKernelPKfS0_S0_PfS1_S1_iiiiii,(.L_x_50 - _Z11flashKernelPKfS0_S0_PfS1_S1_iiiiii)
        .other          _Z11flashKernelPKfS0_S0_PfS1_S1_iiiiii,@"STO_CUDA_ENTRY STV_DEFAULT"
_Z11flashKernelPKfS0_S0_PfS1_S1_iiiiii:
.text._Z11flashKernelPKfS0_S0_PfS1_S1_iiiiii:
[----:B------:R-:W-:Y:S08]  /*0000*/  LDC R1, c[0x0][0x37c] ;  /* 0x0000df00ff017b82 */ /* 0x000ff00000000800 */
[----:B------:R-:W0:Y:S01]  /*0010*/  LDC R0, c[0x0][0x3b8] ;  /* 0x0000ee00ff007b82 */ /* 0x000e220000000800 */
[----:B------:R-:W1:Y:S01]  /*0020*/  LDCU UR5, c[0x0][0x374] ;  /* 0x00006e80ff0577ac */ /* 0x000e620008000800 */
[----:B------:R-:W2:Y:S06]  /*0030*/  LDCU.64 UR6, c[0x0][0x3b0] ;  /* 0x00007600ff0677ac */ /* 0x000eac0008000a00 */
[----:B------:R-:W3:Y:S08]  /*0040*/  S2UR UR8, SR_CTAID.X ;  /* 0x00000000000879c3 */ /* 0x000ef00000002500 */
[----:B------:R-:W4:Y:S01]  /*0050*/  S2UR UR4, SR_CTAID.Y ;  /* 0x00000000000479c3 */ /* 0x000f220000002600 */
[----:B0-----:R-:W-:-:S13]  /*0060*/  ISETP.GE.AND P0, PT, R0, 0x1, PT ;  /* 0x000000010000780c */ /* 0x001fda0003f06270 */
[----:B-1234-:R-:W-:Y:S05]  /*0070*/  @!P0 EXIT ;  /* 0x000000000000894d */ /* 0x01efea0003800000 */
[----:B------:R-:W0:Y:S01]  /*0080*/  S2R R14, SR_TID.X ;  /* 0x00000000000e7919 */ /* 0x000e220000002100 */
[----:B------:R-:W1:Y:S01]  /*0090*/  LDC R13, c[0x0][0x3c0] ;  /* 0x0000f000ff0d7b82 */ /* 0x000e620000000800 */
[----:B------:R-:W-:Y:S01]  /*00a0*/  UIMAD UR8, UR8, UR5, URZ ;  /* 0x00000005080872a4 */ /* 0x000fe2000f8e02ff */
[----:B------:R-:W-:Y:S01]  /*00b0*/  MOV R3, UR7 ;  /* 0x0000000700037c02 */ /* 0x000fe20008000f00 */
[----:B------:R-:W-:Y:S01]  /*00c0*/  UIMAD UR4, UR4, UR6, URZ ;  /* 0x00000006040472a4 */ /* 0x000fe2000f8e02ff */
[----:B------:R-:W2:Y:S03]  /*00d0*/  LDCU.64 UR12, c[0x0][0x358] ;  /* 0x00006b00ff0c77ac */ /* 0x000ea60008000a00 */
[----:B------:R-:W-:Y:S02]  /*00e0*/  UIMAD UR8, UR8, UR6, UR4 ;  /* 0x00000006080872a4 */ /* 0x000fe4000f8e0204 */
[----:B------:R-:W-:-:S02]  /*00f0*/  UIADD3 UR20, UPT, UPT, UR6, -0x1, URZ ;  /* 0xffffffff06147890 */ /* 0x000fc4000fffe0ff */
[----:B------:R-:W-:Y:S02]  /*0100*/  ULOP3.LUT UR18, UR6, 0x7, URZ, 0xc0, !UPT ;  /* 0x0000000706127892 */ /* 0x000fe4000f8ec0ff */
[----:B------:R-:W-:Y:S02]  /*0110*/  ULOP3.LUT UR17, UR6, 0x3, URZ, 0xc0, !UPT ;  /* 0x0000000306117892 */ /* 0x000fe4000f8ec0ff */
[----:B------:R-:W-:Y:S02]  /*0120*/  ULOP3.LUT UR16, UR7, 0x7, URZ, 0xc0, !UPT ;  /* 0x0000000707107892 */ /* 0x000fe4000f8ec0ff */
[----:B------:R-:W-:Y:S02]  /*0130*/  ULOP3.LUT UR15, UR7, 0x3, URZ, 0xc0, !UPT ;  /* 0x00000003070f7892 */ /* 0x000fe4000f8ec0ff */
[----:B------:R-:W-:Y:S02]  /*0140*/  ULOP3.LUT UR9, UR7, 0x7ffffff8, URZ, 0xc0, !UPT ;  /* 0x7ffffff807097892 */ /* 0x000fe4000f8ec0ff */
[----:B------:R-:W-:Y:S01]  /*0150*/  ULOP3.LUT UR19, UR6, 0xf, URZ, 0xc0, !UPT ;  /* 0x0000000f06137892 */ /* 0x000fe2000f8ec0ff */
[----:B-1----:R-:W-:Y:S01]  /*0160*/  IMAD R13, R13, UR7, RZ ;  /* 0x000000070d0d7c24 */ /* 0x002fe2000f8e02ff */
[----:B------:R-:W-:Y:S01]  /*0170*/  ULOP3.LUT UR14, UR7, 0x1, URZ, 0xc0, !UPT ;  /* 0x00000001070e7892 */ /* 0x000fe2000f8ec0ff */
[----:B------:R-:W-:Y:S01]  /*0180*/  UMOV UR4, URZ ;  /* 0x000000ff00047c82 */ /* 0x000fe20008000000 */
[C---:B0-----:R-:W-:Y:S01]  /*0190*/  IMAD R12, R14.reuse, UR6, RZ ;  /* 0x000000060e0c7c24 */ /* 0x041fe2000f8e02ff */
[----:B------:R-:W-:-:S03]  /*01a0*/  IADD3 R14, PT, PT, R14, UR8, RZ ;  /* 0x000000080e0e7c10 */ /* 0x000fc6000fffe0ff */
[----:B--2---:R-:W-:-:S07]  /*01b0*/  IMAD R16, R3, UR8, R12 ;  /* 0x0000000803107c24 */ /* 0x004fce000f8e020c */
.L_x_32:
[----:B0-----:R-:W0:Y:S02]  /*01c0*/  LDCU UR7, c[0x0][0x3b0] ;  /* 0x00007600ff0777ac */ /* 0x001e240008000800 */
[----:B0-----:R-:W-:-:S09]  /*01d0*/  UISETP.GE.AND UP0, UPT, UR7, 0x1, UPT ;  /* 0x000000010700788c */ /* 0x001fd2000bf06270 */
[----:B-1234-:R-:W-:Y:S05]  /*01e0*/  BRA.U !UP0, `(.L_x_0) ;  /* 0x0000000908187547 */ /* 0x01efea000b800000 */
[----:B------:R-:W0:Y:S01]  /*01f0*/  S2UR UR11, SR_CgaCtaId ;  /* 0x00000000000b79c3 */ /* 0x000e220000008800 */
[----:B------:R-:W1:Y:S01]  /*0200*/  LDCU UR5, c[0x0][0x3b4] ;  /* 0x00007680ff0577ac */ /* 0x000e620008000800 */
[----:B------:R-:W1:Y:S01]  /*0210*/  LDCU UR6, c[0x0][0x3c0] ;  /* 0x00007800ff0677ac */ /* 0x000e620008000800 */
[----:B------:R-:W-:Y:S01]  /*0220*/  UISETP.GE.U32.AND UP0, UPT, UR20, 0x7, UPT ;  /* 0x000000071400788c */ /* 0x000fe2000bf06070 */
[----:B------:R-:W-:Y:S01]  /*0230*/  UMOV UR10, 0x400 ;  /* 0x00000400000a7882 */ /* 0x000fe20000000000 */
[----:B-1----:R-:W-:Y:S02]  /*0240*/  UIMAD UR5, UR6, UR5, URZ ;  /* 0x00000005060572a4 */ /* 0x002fe4000f8e02ff */
[----:B0-----:R-:W-:-:S04]  /*0250*/  ULEA UR10, UR11, UR10, 0x18 ;  /* 0x0000000a0b0a7291 */ /* 0x001fc8000f8ec0ff */
[----:B------:R-:W-:-:S03]  /*0260*/  ULEA UR10, UR5, UR10, 0x2 ;  /* 0x0000000a050a7291 */ /* 0x000fc6000f8e10ff */
[----:B------:R-:W-:Y:S01]  /*0270*/  UMOV UR5, URZ ;  /* 0x000000ff00057c82 */ /* 0x000fe20008000000 */
[----:B------:R-:W-:Y:S08]  /*0280*/  BRA.U !UP0, `(.L_x_1) ;  /* 0x0000000108bc7547 */ /* 0x000ff0000b800000 */
[----:B------:R-:W-:Y:S01]  /*0290*/  IMAD R10, R13, UR4, R16 ;  /* 0x000000040d0a7c24 */ /* 0x000fe2000f8e0210 */
[----:B------:R-:W-:Y:S01]  /*02a0*/  ULOP3.LUT UR6, UR7, 0x7ffffff8, URZ, 0xc0, !UPT ;  /* 0x7ffffff807067892 */ /* 0x000fe2000f8ec0ff */
[----:B------:R-:W-:-:S11]  /*02b0*/  UMOV UR5, URZ ;  /* 0x000000ff00057c82 */ /* 0x000fd60008000000 */
.L_x_2:
[----:B0-----:R-:W0:Y:S01]  /*02c0*/  LDC.64 R2, c[0x0][0x388] ;  /* 0x0000e200ff027b82 */ /* 0x001e220000000a00 */
[----:B------:R-:W-:-:S07]  /*02d0*/  IADD3 R7, PT, PT, R10, UR5, RZ ;  /* 0x000000050a077c10 */ /* 0x000fce000fffe0ff */
[----:B------:R-:W1:Y:S01]  /*02e0*/  LDC.64 R4, c[0x0][0x390] ;  /* 0x0000e400ff047b82 */ /* 0x000e620000000a00 */
[----:B0-----:R-:W-:-:S05]  /*02f0*/  IMAD.WIDE R2, R7, 0x4, R2 ;  /* 0x0000000407027825 */ /* 0x001fca00078e0202 */
[----:B------:R-:W2:Y:S01]  /*0300*/  LDG.E R0, desc[UR12][R2.64] ;  /* 0x0000000c02007981 */ /* 0x000ea2000c1e1900 */
[----:B-1----:R-:W-:-:S03]  /*0310*/  IMAD.WIDE R4, R7, 0x4, R4 ;  /* 0x0000000407047825 */ /* 0x002fc600078e0204 */
[----:B------:R-:W3:Y:S04]  /*0320*/  LDG.E R9, desc[UR12][R2.64+0x4] ;  /* 0x0000040c02097981 */ /* 0x000ee8000c1e1900 */
[----:B------:R-:W4:Y:S04]  /*0330*/  LDG.E R7, desc[UR12][R4.64] ;  /* 0x0000000c04077981 */ /* 0x000f28000c1e1900 */
[----:B------:R-:W5:Y:S04]  /*0340*/  LDG.E R11, desc[UR12][R4.64+0x4] ;  /* 0x0000040c040b7981 */ /* 0x000f68000c1e1900 */
        /* <DEDUP_REMOVED lines=11> */
[----:B------:R-:W5:Y:S01]  /*0400*/  LDG.E R24, desc[UR12][R4.64+0x1c] ;  /* 0x00001c0c04187981 */ /* 0x000f62000c1e1900 */
[----:B------:R-:W-:-:S04]  /*0410*/  IADD3 R6, PT, PT, R12, UR5, RZ ;  /* 0x000000050c067c10 */ /* 0x000fc8000fffe0ff */
[----:B------:R-:W-:-:S04]  /*0420*/  LEA R6, R6, UR10, 0x2 ;  /* 0x0000000a06067c11 */ /* 0x000fc8000f8e10ff */
[----:B------:R-:W-:Y:S01]  /*0430*/  LEA R8, R13, R6, 0x2 ;  /* 0x000000060d087211 */ /* 0x000fe200078e10ff */
[----:B------:R-:W-:-:S04]  /*0440*/  UIADD3 UR5, UPT, UPT, UR5, 0x8, URZ ;  /* 0x0000000805057890 */ /* 0x000fc8000fffe0ff */
[----:B------:R-:W-:Y:S01]  /*0450*/  UISETP.NE.AND UP0, UPT, UR5, UR6, UPT ;  /* 0x000000060500728c */ /* 0x000fe2000bf05270 */
[----:B--2---:R0:W-:Y:S04]  /*0460*/  STS [R6], R0 ;  /* 0x0000000006007388 */ /* 0x0041e80000000800 */
[----:B----4-:R0:W-:Y:S04]  /*0470*/  STS [R8], R7 ;  /* 0x0000000708007388 */ /* 0x0101e80000000800 */
[----:B---3--:R0:W-:Y:S04]  /*0480*/  STS [R6+0x4], R9 ;  /* 0x0000040906007388 */ /* 0x0081e80000000800 */
[----:B-----5:R0:W-:Y:S04]  /*0490*/  STS [R8+0x4], R11 ;  /* 0x0000040b08007388 */ /* 0x0201e80000000800 */
[----:B------:R0:W-:Y:S04]  /*04a0*/  STS [R6+0x8], R15 ;  /* 0x0000080f06007388 */ /* 0x0001e80000000800 */
        /* <DEDUP_REMOVED lines=10> */
[----:B------:R0:W-:Y:S01]  /*0550*/  STS [R8+0x1c], R24 ;  /* 0x00001c1808007388 */ /* 0x0001e20000000800 */
[----:B------:R-:W-:Y:S05]  /*0560*/  BRA.U UP0, `(.L_x_2) ;  /* 0xfffffffd00547547 */ /* 0x000fea000b83ffff */
[----:B------:R-:W-:-:S05]  /*0570*/  UMOV UR5, UR6 ;  /* 0x0000000600057c82 */ /* 0x000fca0008000000 */
.L_x_1:
[----:B------:R-:W-:-:S09]  /*0580*/  UISETP.NE.AND UP0, UPT, UR18, URZ, UPT ;  /* 0x000000ff1200728c */ /* 0x000fd2000bf05270 */
[----:B------:R-:W-:Y:S05]  /*0590*/  BRA.U !UP0, `(.L_x_0) ;  /* 0x00000005082c7547 */ /* 0x000fea000b800000 */
[----:B------:R-:W-:Y:S02]  /*05a0*/  UIADD3 UR6, UPT, UPT, UR18, -0x1, URZ ;  /* 0xffffffff12067890 */ /* 0x000fe4000fffe0ff */
[----:B------:R-:W-:Y:S02]  /*05b0*/  UISETP.NE.AND UP1, UPT, UR17, URZ, UPT ;  /* 0x000000ff1100728c */ /* 0x000fe4000bf25270 */
[----:B------:R-:W-:-:S09]  /*05c0*/  UISETP.GE.U32.AND UP0, UPT, UR6, 0x3, UPT ;  /* 0x000000030600788c */ /* 0x000fd2000bf06070 */
[----:B------:R-:W-:Y:S05]  /*05d0*/  BRA.U !UP0, `(.L_x_3) ;  /* 0x0000000108687547 */ /* 0x000fea000b800000 */
[----:B------:R-:W1:Y:S01]  /*05e0*/  LDC.64 R2, c[0x0][0x388] ;  /* 0x0000e200ff027b82 */ /* 0x000e620000000a00 */
[----:B0-----:R-:W-:-:S05]  /*05f0*/  IMAD R7, R13, UR4, R16 ;  /* 0x000000040d077c24 */ /* 0x001fca000f8e0210 */
[----:B------:R-:W-:Y:S02]  /*0600*/  IADD3 R7, PT, PT, R7, UR5, RZ ;  /* 0x0000000507077c10 */ /* 0x000fe4000fffe0ff */
[----:B------:R-:W0:Y:S03]  /*0610*/  LDC.64 R4, c[0x0][0x390] ;  /* 0x0000e400ff047b82 */ /* 0x000e260000000a00 */
[----:B-1----:R-:W-:-:S05]  /*0620*/  IMAD.WIDE R2, R7, 0x4, R2 ;  /* 0x0000000407027825 */ /* 0x002fca00078e0202 */
[----:B------:R-:W2:Y:S01]  /*0630*/  LDG.E R0, desc[UR12][R2.64] ;  /* 0x0000000c02007981 */ /* 0x000ea2000c1e1900 */
[----:B0-----:R-:W-:-:S03]  /*0640*/  IMAD.WIDE R4, R7, 0x4, R4 ;  /* 0x0000000407047825 */ /* 0x001fc600078e0204 */
[----:B------:R-:W3:Y:S04]  /*0650*/  LDG.E R9, desc[UR12][R2.64+0x4] ;  /* 0x0000040c02097981 */ /* 0x000ee8000c1e1900 */
[----:B------:R-:W4:Y:S04]  /*0660*/  LDG.E R7, desc[UR12][R4.64] ;  /* 0x0000000c04077981 */ /* 0x000f28000c1e1900 */
        /* <DEDUP_REMOVED lines=8> */
[----:B------:R-:W-:Y:S01]  /*06f0*/  UIADD3 UR5, UPT, UPT, UR5, 0x4, URZ ;  /* 0x0000000405057890 */ /* 0x000fe2000fffe0ff */
[----:B--2---:R1:W-:Y:S04]  /*0700*/  STS [R6], R0 ;  /* 0x0000000006007388 */ /* 0x0043e80000000800 */
[----:B----4-:R1:W-:Y:S04]  /*0710*/  STS [R8], R7 ;  /* 0x0000000708007388 */ /* 0x0103e80000000800 */
[----:B---3--:R1:W-:Y:S04]  /*0720*/  STS [R6+0x4], R9 ;  /* 0x0000040906007388 */ /* 0x0083e80000000800 */
[----:B-----5:R1:W-:Y:S04]  /*0730*/  STS [R8+0x4], R11 ;  /* 0x0000040b08007388 */ /* 0x0203e80000000800 */
[----:B------:R1:W-:Y:S04]  /*0740*/  STS [R6+0x8], R15 ;  /* 0x0000080f06007388 */ /* 0x0003e80000000800 */
[----:B------:R1:W-:Y:S04]  /*0750*/  STS [R8+0x8], R17 ;  /* 0x0000081108007388 */ /* 0x0003e80000000800 */
[----:B------:R1:W-:Y:S04]  /*0760*/  STS [R6+0xc], R19 ;  /* 0x00000c1306007388 */ /* 0x0003e80000000800 */
[----:B------:R1:W-:Y:S02]  /*0770*/  STS [R8+0xc], R21 ;  /* 0x00000c1508007388 */ /* 0x0003e40000000800 */
.L_x_3:
[----:B------:R-:W-:Y:S05]  /*0780*/  BRA.U !UP1, `(.L_x_0) ;  /* 0x0000000109b07547 */ /* 0x000fea000b800000 */
[----:B------:R-:W-:Y:S02]  /*0790*/  ULOP3.LUT UR6, UR7, 0x1, URZ, 0xc0, !UPT ;  /* 0x0000000107067892 */ /* 0x000fe4000f8ec0ff */
[----:B------:R-:W-:Y:S02]  /*07a0*/  UISETP.NE.AND UP0, UPT, UR17, 0x1, UPT ;  /* 0x000000011100788c */ /* 0x000fe4000bf05270 */
[----:B------:R-:W-:-:S04]  /*07b0*/  UISETP.NE.U32.AND UP1, UPT, UR6, 0x1, UPT ;  /* 0x000000010600788c */ /* 0x000fc8000bf25070 */
[----:B------:R-:W-:Y:S02]  /*07c0*/  PLOP3.LUT P0, PT, PT, PT, UP0, 0x80, 0x8 ;  /* 0x000000000008781c */ /* 0x000fe40003f0f008 */
[----:B------:R-:W-:-:S03]  /*07d0*/  PLOP3.LUT P1, PT, PT, PT, UP1, 0x80, 0x8 ;  /* 0x000000000008781c */ /* 0x000fc60003f2f018 */
[----:B------:R-:W2:Y:S01]  /*07e0*/  @UP0 LDCU.64 UR22, c[0x0][0x388] ;  /* 0x00007100ff1607ac */ /* 0x000ea20008000a00 */
[----:B------:R-:W3:Y:S01]  /*07f0*/  @UP0 LDCU.64 UR24, c[0x0][0x390] ;  /* 0x00007200ff1807ac */ /* 0x000ee20008000a00 */
[----:B------:R-:W4:Y:S06]  /*0800*/  @!UP1 LDCU.64 UR26, c[0x0][0x388] ;  /* 0x00007100ff1a97ac */ /* 0x000f2c0008000a00 */
[C-C-:B------:R-:W-:Y:S01]  /*0810*/  @P0 IMAD R4, R13.reuse, UR4, R16.reuse ;  /* 0x000000040d040c24 */ /* 0x140fe2000f8e0210 */
[----:B01----:R-:W-:Y:S01]  /*0820*/  @P0 IADD3 R0, PT, PT, R12, UR5, RZ ;  /* 0x000000050c000c10 */ /* 0x003fe2000fffe0ff */
[----:B------:R-:W-:Y:S01]  /*0830*/  @!P1 IMAD R11, R13, UR4, R16 ;  /* 0x000000040d0b9c24 */ /* 0x000fe2000f8e0210 */
[----:B------:R-:W0:Y:S02]  /*0840*/  @!UP1 LDCU.64 UR28, c[0x0][0x390] ;  /* 0x00007200ff1c97ac */ /* 0x000e240008000a00 */
[----:B------:R-:W-:Y:S01]  /*0850*/  @P0 IADD3 R15, PT, PT, R4, UR5, RZ ;  /* 0x00000005040f0c10 */ /* 0x000fe2000fffe0ff */
[----:B------:R-:W-:Y:S01]  /*0860*/  @UP0 UIADD3 UR5, UPT, UPT, UR5, 0x2, URZ ;  /* 0x0000000205050890 */ /* 0x000fe2000fffe0ff */
[----:B--2---:R-:W-:-:S02]  /*0870*/  MOV R2, UR22 ;  /* 0x0000001600027c02 */ /* 0x004fc40008000f00 */
[----:B------:R-:W-:Y:S02]  /*0880*/  MOV R3, UR23 ;  /* 0x0000001700037c02 */ /* 0x000fe40008000f00 */
[----:B---3--:R-:W-:Y:S02]  /*0890*/  MOV R4, UR24 ;  /* 0x0000001800047c02 */ /* 0x008fe40008000f00 */
[----:B------:R-:W-:Y:S01]  /*08a0*/  MOV R5, UR25 ;  /* 0x0000001900057c02 */ /* 0x000fe20008000f00 */
[C---:B------:R-:W-:Y:S01]  /*08b0*/  @P0 IMAD.WIDE R2, R15.reuse, 0x4, R2 ;  /* 0x000000040f020825 */ /* 0x040fe200078e0202 */
[----:B----4-:R-:W-:Y:S02]  /*08c0*/  MOV R6, UR26 ;  /* 0x0000001a00067c02 */ /* 0x010fe40008000f00 */
[----:B------:R-:W-:Y:S01]  /*08d0*/  MOV R7, UR27 ;  /* 0x0000001b00077c02 */ /* 0x000fe20008000f00 */
[----:B------:R-:W-:Y:S01]  /*08e0*/  @P0 IMAD.WIDE R4, R15, 0x4, R4 ;  /* 0x000000040f040825 */ /* 0x000fe200078e0204 */
[----:B------:R-:W-:Y:S01]  /*08f0*/  @!P1 IADD3 R11, PT, PT, R11, UR5, RZ ;  /* 0x000000050b0b9c10 */ /* 0x000fe2000fffe0ff */
[----:B------:R-:W2:Y:S01]  /*0900*/  @P0 LDG.E R10, desc[UR12][R2.64] ;  /* 0x0000000c020a0981 */ /* 0x000ea2000c1e1900 */
[----:B0-----:R-:W-:-:S02]  /*0910*/  MOV R8, UR28 ;  /* 0x0000001c00087c02 */ /* 0x001fc40008000f00 */
[----:B------:R-:W-:Y:S01]  /*0920*/  MOV R9, UR29 ;  /* 0x0000001d00097c02 */ /* 0x000fe20008000f00 */
[C---:B------:R-:W-:Y:S01]  /*0930*/  @!P1 IMAD.WIDE R6, R11.reuse, 0x4, R6 ;  /* 0x000000040b069825 */ /* 0x040fe200078e0206 */
[----:B------:R-:W3:Y:S03]  /*0940*/  @P0 LDG.E R17, desc[UR12][R4.64] ;  /* 0x0000000c04110981 */ /* 0x000ee6000c1e1900 */
[----:B------:R-:W-:Y:S01]  /*0950*/  @!P1 IMAD.WIDE R8, R11, 0x4, R8 ;  /* 0x000000040b089825 */ /* 0x000fe200078e0208 */
[----:B------:R-:W4:Y:S04]  /*0960*/  @P0 LDG.E R20, desc[UR12][R2.64+0x4] ;  /* 0x0000040c02140981 */ /* 0x000f28000c1e1900 */
[----:B------:R-:W5:Y:S04]  /*0970*/  @P0 LDG.E R19, desc[UR12][R4.64+0x4] ;  /* 0x0000040c04130981 */ /* 0x000f68000c1e1900 */
[----:B------:R-:W5:Y:S04]  /*0980*/  @!P1 LDG.E R6, desc[UR12][R6.64] ;  /* 0x0000000c06069981 */ /* 0x000f68000c1e1900 */
[----:B------:R-:W5:Y:S01]  /*0990*/  @!P1 LDG.E R8, desc[UR12][R8.64] ;  /* 0x0000000c08089981 */ /* 0x000f62000c1e1900 */
[----:B------:R-:W-:-:S02]  /*09a0*/  @P0 LEA R15, R0, UR10, 0x2 ;  /* 0x0000000a000f0c11 */ /* 0x000fc4000f8e10ff */
[----:B------:R-:W-:Y:S02]  /*09b0*/  @!P1 IADD3 R0, PT, PT, R12, UR5, RZ ;  /* 0x000000050c009c10 */ /* 0x000fe4000fffe0ff */
[----:B------:R-:W-:Y:S02]  /*09c0*/  @P0 LEA R18, R13, R15, 0x2 ;  /* 0x0000000f0d120211 */ /* 0x000fe400078e10ff */
[----:B------:R-:W-:-:S04]  /*09d0*/  @!P1 LEA R0, R0, UR10, 0x2 ;  /* 0x0000000a00009c11 */ /* 0x000fc8000f8e10ff */
[----:B------:R-:W-:Y:S01]  /*09e0*/  @!P1 LEA R11, R13, R0, 0x2 ;  /* 0x000000000d0b9211 */ /* 0x000fe200078e10ff */
[----:B--2---:R2:W-:Y:S04]  /*09f0*/  @P0 STS [R15], R10 ;  /* 0x0000000a0f000388 */ /* 0x0045e80000000800 */
[----:B---3--:R2:W-:Y:S04]  /*0a00*/  @P0 STS [R18], R17 ;  /* 0x0000001112000388 */ /* 0x0085e80000000800 */
[----:B----4-:R2:W-:Y:S04]  /*0a10*/  @P0 STS [R15+0x4], R20 ;  /* 0x000004140f000388 */ /* 0x0105e80000000800 */
[----:B-----5:R2:W-:Y:S04]  /*0a20*/  @P0 STS [R18+0x4], R19 ;  /* 0x0000041312000388 */ /* 0x0205e80000000800 */
[----:B------:R2:W-:Y:S04]  /*0a30*/  @!P1 STS [R0], R6 ;  /* 0x0000000600009388 */ /* 0x0005e80000000800 */
[----:B------:R2:W-:Y:S02]  /*0a40*/  @!P1 STS [R11], R8 ;  /* 0x000000080b009388 */ /* 0x0005e40000000800 */
.L_x_0:
[----:B------:R-:W3:Y:S02]  /*0a50*/  LDCU UR5, c[0x0][0x3bc] ;  /* 0x00007780ff0577ac */ /* 0x000ee40008000800 */
[----:B---3--:R-:W-:Y:S01]  /*0a60*/  UISETP.GE.AND UP0, UPT, UR5, 0x1, UPT ;  /* 0x000000010500788c */ /* 0x008fe2000bf06270 */
[----:B------:R-:W-:Y:S08]  /*0a70*/  BAR.SYNC.DEFER_BLOCKING 0x0 ;  /* 0x0000000000007b1d */ /* 0x000ff00000010000 */
[----:B------:R-:W-:Y:S05]  /*0a80*/  BRA.U !UP0, `(.L_x_4) ;  /* 0x0000002d08907547 */ /* 0x000fea000b800000 */
[----:B------:R-:W3:Y:S02]  /*0a90*/  LDCU UR6, c[0x0][0x3b4] ;  /* 0x00007680ff0677ac */ /* 0x000ee40008000800 */
[----:B---3--:R-:W-:-:S09]  /*0aa0*/  UISETP.GE.AND UP0, UPT, UR6, 0x1, UPT ;  /* 0x000000010600788c */ /* 0x008fd2000bf06270 */
[----:B------:R-:W-:Y:S05]  /*0ab0*/  BRA.U !UP0, `(.L_x_5) ;  /* 0x0000001108ac7547 */ /* 0x000fea000b800000 */
[----:B------:R-:W-:-:S05]  /*0ac0*/  UMOV UR5, URZ ;  /* 0x000000ff00057c82 */ /* 0x000fca0008000000 */
.L_x_19:
[----:B------:R-:W3:Y:S02]  /*0ad0*/  LDCU UR7, c[0x0][0x3b0] ;  /* 0x00007600ff0777ac */ /* 0x000ee40008000800 */
[----:B---3--:R-:W-:-:S09]  /*0ae0*/  UISETP.GT.AND UP0, UPT, UR7, URZ, UPT ;  /* 0x000000ff0700728c */ /* 0x008fd2000bf04270 */
[----:B--2-4-:R-:W-:Y:S05]  /*0af0*/  BRA.U !UP0, `(.L_x_6) ;  /* 0x0000000508f47547 */ /* 0x014fea000b800000 */
[----:B------:R-:W-:Y:S01]  /*0b00*/  UISETP.GE.U32.AND UP0, UPT, UR20, 0xf, UPT ;  /* 0x0000000f1400788c */ /* 0x000fe2000bf06070 */
[----:B------:R-:W-:-:S08]  /*0b10*/  UMOV UR6, URZ ;  /* 0x000000ff00067c82 */ /* 0x000fd00008000000 */
[----:B------:R-:W-:Y:S05]  /*0b20*/  BRA.U !UP0, `(.L_x_7) ;  /* 0x0000000108bc7547 */ /* 0x000fea000b800000 */
[----:B------:R-:W3:Y:S01]  /*0b30*/  S2UR UR11, SR_CgaCtaId ;  /* 0x00000000000b79c3 */ /* 0x000ee20000008800 */
[----:B------:R-:W-:Y:S01]  /*0b40*/  UMOV UR6, 0x400 ;  /* 0x0000040000067882 */ /* 0x000fe20000000000 */
[----:B01----:R-:W-:Y:S01]  /*0b50*/  IMAD R21, R13, UR5, R16 ;  /* 0x000000050d157c24 */ /* 0x003fe2000f8e0210 */
[----:B------:R-:W-:Y:S02]  /*0b60*/  ULOP3.LUT UR10, UR7, 0x7ffffff0, URZ, 0xc0, !UPT ;  /* 0x7ffffff0070a7892 */ /* 0x000fe4000f8ec0ff */
[----:B---3--:R-:W-:-:S03]  /*0b70*/  ULEA UR11, UR11, UR6, 0x18 ;  /* 0x000000060b0b7291 */ /* 0x008fc6000f8ec0ff */
[----:B------:R-:W-:-:S09]  /*0b80*/  UMOV UR6, URZ ;  /* 0x000000ff00067c82 */ /* 0x000fd20008000000 */
.L_x_8:
[----:B0-----:R-:W0:Y:S01]  /*0b90*/  LDC.64 R2, c[0x0][0x380] ;  /* 0x0000e000ff027b82 */ /* 0x001e220000000a00 */
[----:B------:R-:W-:-:S05]  /*0ba0*/  IADD3 R5, PT, PT, R21, UR6, RZ ;  /* 0x0000000615057c10 */ /* 0x000fca000fffe0ff */
[----:B0-----:R-:W-:-:S05]  /*0bb0*/  IMAD.WIDE R2, R5, 0x4, R2 ;  /* 0x0000000405027825 */ /* 0x001fca00078e0202 */
[----:B--2---:R-:W2:Y:S04]  /*0bc0*/  LDG.E R0, desc[UR12][R2.64] ;  /* 0x0000000c02007981 */ /* 0x004ea8000c1e1900 */
        /* <DEDUP_REMOVED lines=15> */
[----:B------:R-:W-:Y:S01]  /*0cc0*/  IADD3 R4, PT, PT, R12, UR6, RZ ;  /* 0x000000060c047c10 */ /* 0x000fe2000fffe0ff */
[----:B------:R-:W-:-:S03]  /*0cd0*/  UIADD3 UR6, UPT, UPT, UR6, 0x10, URZ ;  /* 0x0000001006067890 */ /* 0x000fc6000fffe0ff */
[----:B------:R-:W-:Y:S01]  /*0ce0*/  LEA R5, R4, UR11, 0x2 ;  /* 0x0000000b04057c11 */ /* 0x000fe2000f8e10ff */
[----:B------:R-:W-:-:S04]  /*0cf0*/  UISETP.NE.AND UP0, UPT, UR6, UR10, UPT ;  /* 0x0000000a0600728c */ /* 0x000fc8000bf05270 */
[----:B--2---:R0:W-:Y:S04]  /*0d00*/  STS [R5], R0 ;  /* 0x0000000005007388 */ /* 0x0041e80000000800 */
[----:B---3--:R0:W-:Y:S04]  /*0d10*/  STS [R5+0x4], R6 ;  /* 0x0000040605007388 */ /* 0x0081e80000000800 */
[----:B----4-:R0:W-:Y:S04]  /*0d20*/  STS [R5+0x8], R8 ;  /* 0x0000080805007388 */ /* 0x0101e80000000800 */
        /* <DEDUP_REMOVED lines=15> */
.L_x_7:
[----:B------:R-:W-:-:S09]  /*0e20*/  UISETP.NE.AND UP0, UPT, UR19, URZ, UPT ;  /* 0x000000ff1300728c */ /* 0x000fd2000bf05270 */
[----:B------:R-:W-:Y:S05]  /*0e30*/  BRA.U !UP0, `(.L_x_6) ;  /* 0x0000000508247547 */ /* 0x000fea000b800000 */
[----:B------:R-:W-:Y:S02]  /*0e40*/  UIADD3 UR10, UPT, UPT, UR19, -0x1, URZ ;  /* 0xffffffff130a7890 */ /* 0x000fe4000fffe0ff */
[----:B------:R-:W-:Y:S02]  /*0e50*/  UISETP.NE.AND UP1, UPT, UR18, URZ, UPT ;  /* 0x000000ff1200728c */ /* 0x000fe4000bf25270 */
[----:B------:R-:W-:-:S09]  /*0e60*/  UISETP.GE.U32.AND UP0, UPT, UR10, 0x7, UPT ;  /* 0x000000070a00788c */ /* 0x000fd2000bf06070 */
[----:B------:R-:W-:Y:S05]  /*0e70*/  BRA.U !UP0, `(.L_x_9) ;  /* 0x0000000108687547 */ /* 0x000fea000b800000 */
[----:B------:R-:W3:Y:S01]  /*0e80*/  LDC.64 R2, c[0x0][0x380] ;  /* 0x0000e000ff027b82 */ /* 0x000ee20000000a00 */
[----:B0-----:R-:W-:-:S05]  /*0e90*/  IMAD R5, R13, UR5, R16 ;  /* 0x000000050d057c24 */ /* 0x001fca000f8e0210 */
[----:B------:R-:W-:-:S05]  /*0ea0*/  IADD3 R5, PT, PT, R5, UR6, RZ ;  /* 0x0000000605057c10 */ /* 0x000fca000fffe0ff */
[----:B---3--:R-:W-:-:S05]  /*0eb0*/  IMAD.WIDE R2, R5, 0x4, R2 ;  /* 0x0000000405027825 */ /* 0x008fca00078e0202 */
[----:B-12---:R-:W2:Y:S04]  /*0ec0*/  LDG.E R0, desc[UR12][R2.64] ;  /* 0x0000000c02007981 */ /* 0x006ea8000c1e1900 */
[----:B------:R-:W3:Y:S04]  /*0ed0*/  LDG.E R6, desc[UR12][R2.64+0x4] ;  /* 0x0000040c02067981 */ /* 0x000ee8000c1e1900 */
[----:B------:R-:W4:Y:S04]  /*0ee0*/  LDG.E R8, desc[UR12][R2.64+0x8] ;  /* 0x0000080c02087981 */ /* 0x000f28000c1e1900 */
[----:B------:R-:W5:Y:S04]  /*0ef0*/  LDG.E R10, desc[UR12][R2.64+0xc] ;  /* 0x00000c0c020a7981 */ /* 0x000f68000c1e1900 */
[----:B------:R-:W5:Y:S04]  /*0f00*/  LDG.E R18, desc[UR12][R2.64+0x10] ;  /* 0x0000100c02127981 */ /* 0x000f68000c1e1900 */
[----:B------:R-:W5:Y:S04]  /*0f10*/  LDG.E R20, desc[UR12][R2.64+0x14] ;  /* 0x0000140c02147981 */ /* 0x000f68000c1e1900 */
[----:B------:R-:W5:Y:S04]  /*0f20*/  LDG.E R22, desc[UR12][R2.64+0x18] ;  /* 0x0000180c02167981 */ /* 0x000f68000c1e1900 */
[----:B------:R-:W5:Y:S01]  /*0f30*/  LDG.E R24, desc[UR12][R2.64+0x1c] ;  /* 0x00001c0c02187981 */ /* 0x000f62000c1e1900 */
[----:B------:R-:W0:Y:S01]  /*0f40*/  S2UR UR11, SR_CgaCtaId ;  /* 0x00000000000b79c3 */ /* 0x000e220000008800 */
[----:B------:R-:W-:Y:S01]  /*0f50*/  UMOV UR10, 0x400 ;  /* 0x00000400000a7882 */ /* 0x000fe20000000000 */
[----:B------:R-:W-:Y:S01]  /*0f60*/  IADD3 R4, PT, PT, R12, UR6, RZ ;  /* 0x000000060c047c10 */ /* 0x000fe2000fffe0ff */
[----:B------:R-:W-:-:S02]  /*0f70*/  UIADD3 UR6, UPT, UPT, UR6, 0x8, URZ ;  /* 0x0000000806067890 */ /* 0x000fc4000fffe0ff */
[----:B0-----:R-:W-:-:S06]  /*0f80*/  ULEA UR10, UR11, UR10, 0x18 ;  /* 0x0000000a0b0a7291 */ /* 0x001fcc000f8ec0ff */
[----:B------:R-:W-:-:S05]  /*0f90*/  LEA R5, R4, UR10, 0x2 ;  /* 0x0000000a04057c11 */ /* 0x000fca000f8e10ff */
[----:B--2---:R0:W-:Y:S04]  /*0fa0*/  STS [R5], R0 ;  /* 0x0000000005007388 */ /* 0x0041e80000000800 */
[----:B---3--:R0:W-:Y:S04]  /*0fb0*/  STS [R5+0x4], R6 ;  /* 0x0000040605007388 */ /* 0x0081e80000000800 */
[----:B----4-:R0:W-:Y:S04]  /*0fc0*/  STS [R5+0x8], R8 ;  /* 0x0000080805007388 */ /* 0x0101e80000000800 */
[----:B-----5:R0:W-:Y:S04]  /*0fd0*/  STS [R5+0xc], R10 ;  /* 0x00000c0a05007388 */ /* 0x0201e80000000800 */
[----:B------:R0:W-:Y:S04]  /*0fe0*/  STS [R5+0x10], R18 ;  /* 0x0000101205007388 */ /* 0x0001e80000000800 */
[----:B------:R0:W-:Y:S04]  /*0ff0*/  STS [R5+0x14], R20 ;  /* 0x0000141405007388 */ /* 0x0001e80000000800 */
[----:B------:R0:W-:Y:S04]  /*1000*/  STS [R5+0x18], R22 ;  /* 0x0000181605007388 */ /* 0x0001e80000000800 */
[----:B------:R0:W-:Y:S02]  /*1010*/  STS [R5+0x1c], R24 ;  /* 0x00001c1805007388 */ /* 0x0001e40000000800 */
.L_x_9:
[----:B------:R-:W-:Y:S05]  /*1020*/  BRA.U !UP1, `(.L_x_6) ;  /* 0x0000000109a87547 */ /* 0x000fea000b800000 */
[----:B------:R-:W-:Y:S02]  /*1030*/  UIADD3 UR10, UPT, UPT, UR18, -0x1, URZ ;  /* 0xffffffff120a7890 */ /* 0x000fe4000fffe0ff */
[----:B------:R-:W-:Y:S02]  /*1040*/  UISETP.NE.AND UP1, UPT, UR17, URZ, UPT ;  /* 0x000000ff1100728c */ /* 0x000fe4000bf25270 */
[----:B------:R-:W-:-:S09]  /*1050*/  UISETP.GE.U32.AND UP0, UPT, UR10, 0x3, UPT ;  /* 0x000000030a00788c */ /* 0x000fd2000bf06070 */
[----:B------:R-:W-:Y:S05]  /*1060*/  BRA.U !UP0, `(.L_x_10) ;  /* 0x0000000108487547 */ /* 0x000fea000b800000 */
[----:B------:R-:W3:Y:S01]  /*1070*/  LDC.64 R2, c[0x0][0x380] ;  /* 0x0000e000ff027b82 */ /* 0x000ee20000000a00 */
[----:B012---:R-:W-:-:S05]  /*1080*/  IMAD R0, R13, UR5, R16 ;  /* 0x000000050d007c24 */ /* 0x007fca000f8e0210 */
[----:B------:R-:W-:-:S05]  /*1090*/  IADD3 R5, PT, PT, R0, UR6, RZ ;  /* 0x0000000600057c10 */ /* 0x000fca000fffe0ff */
[----:B---3--:R-:W-:-:S05]  /*10a0*/  IMAD.WIDE R2, R5, 0x4, R2 ;  /* 0x0000000405027825 */ /* 0x008fca00078e0202 */
[----:B------:R-:W2:Y:S04]  /*10b0*/  LDG.E R0, desc[UR12][R2.64] ;  /* 0x0000000c02007981 */ /* 0x000ea8000c1e1900 */
[----:B------:R-:W3:Y:S04]  /*10c0*/  LDG.E R6, desc[UR12][R2.64+0x4] ;  /* 0x0000040c02067981 */ /* 0x000ee8000c1e1900 */
[----:B------:R-:W4:Y:S04]  /*10d0*/  LDG.E R8, desc[UR12][R2.64+0x8] ;  /* 0x0000080c02087981 */ /* 0x000f28000c1e1900 */
        /* <DEDUP_REMOVED lines=10> */
[----:B-----5:R0:W-:Y:S02]  /*1180*/  STS [R5+0xc], R10 ;  /* 0x00000c0a05007388 */ /* 0x0201e40000000800 */
.L_x_10:
[----:B------:R-:W-:Y:S05]  /*1190*/  BRA.U !UP1, `(.L_x_6) ;  /* 0x00000001094c7547 */ /* 0x000fea000b800000 */
[----:B------:R-:W3:Y:S01]  /*11a0*/  LDC.64 R2, c[0x0][0x380] ;  /* 0x0000e000ff027b82 */ /* 0x000ee20000000a00 */
[----:B0-----:R-:W-:-:S05]  /*11b0*/  IMAD R5, R13, UR5, R16 ;  /* 0x000000050d057c24 */ /* 0x001fca000f8e0210 */
[----:B------:R-:W-:-:S05]  /*11c0*/  IADD3 R5, PT, PT, R5, UR6, RZ ;  /* 0x0000000605057c10 */ /* 0x000fca000fffe0ff */
[----:B---3--:R-:W-:-:S05]  /*11d0*/  IMAD.WIDE R2, R5, 0x4, R2 ;  /* 0x0000000405027825 */ /* 0x008fca00078e0202 */
[----:B-12---:R-:W2:Y:S01]  /*11e0*/  LDG.E R0, desc[UR12][R2.64] ;  /* 0x0000000c02007981 */ /* 0x006ea2000c1e1900 */
[----:B------:R-:W0:Y:S01]  /*11f0*/  S2UR UR11, SR_CgaCtaId ;  /* 0x00000000000b79c3 */ /* 0x000e220000008800 */
[----:B------:R-:W-:Y:S01]  /*1200*/  UMOV UR10, 0x400 ;  /* 0x00000400000a7882 */ /* 0x000fe20000000000 */
[----:B------:R-:W-:Y:S01]  /*1210*/  IADD3 R4, PT, PT, R12, UR6, RZ ;  /* 0x000000060c047c10 */ /* 0x000fe2000fffe0ff */
[----:B------:R-:W-:Y:S02]  /*1220*/  UISETP.NE.AND UP0, UPT, UR17, 0x1, UPT ;  /* 0x000000011100788c */ /* 0x000fe4000bf05270 */
[----:B0-----:R-:W-:-:S06]  /*1230*/  ULEA UR10, UR11, UR10, 0x18 ;  /* 0x0000000a0b0a7291 */ /* 0x001fcc000f8ec0ff */
[----:B------:R-:W-:-:S05]  /*1240*/  LEA R5, R4, UR10, 0x2 ;  /* 0x0000000a04057c11 */ /* 0x000fca000f8e10ff */
[----:B--2---:R3:W-:Y:S01]  /*1250*/  STS [R5], R0 ;  /* 0x0000000005007388 */ /* 0x0047e20000000800 */
[----:B------:R-:W-:Y:S05]  /*1260*/  BRA.U !UP0, `(.L_x_6) ;  /* 0x0000000108187547 */ /* 0x000fea000b800000 */
[----:B------:R-:W-:Y:S01]  /*1270*/  UISETP.NE.AND UP0, UPT, UR17, 0x2, UPT ;  /* 0x000000021100788c */ /* 0x000fe2000bf05270 */
[----:B---3--:R-:W2:Y:S05]  /*1280*/  LDG.E R0, desc[UR12][R2.64+0x4] ;  /* 0x0000040c02007981 */ /* 0x008eaa000c1e1900 */
[----:B------:R-:W-:-:S13]  /*1290*/  PLOP3.LUT P0, PT, PT, PT, UP0, 0x80, 0x8 ;  /* 0x000000000008781c */ /* 0x000fda0003f0f008 */
[----:B------:R-:W3:Y:S04]  /*12a0*/  @P0 LDG.E R4, desc[UR12][R2.64+0x8] ;  /* 0x0000080c02040981 */ /* 0x000ee8000c1e1900 */
[----:B--2---:R4:W-:Y:S04]  /*12b0*/  STS [R5+0x4], R0 ;  /* 0x0000040005007388 */ /* 0x0049e80000000800 */
[----:B---3--:R4:W-:Y:S02]  /*12c0*/  @P0 STS [R5+0x8], R4 ;  /* 0x0000080405000388 */ /* 0x0089e40000000800 */
.L_x_6:
[----:B------:R-:W5:Y:S02]  /*12d0*/  LDCU UR6, c[0x0][0x3c0] ;  /* 0x00007800ff0677ac */ /* 0x000f640008000800 */
[----:B-----5:R-:W-:-:S09]  /*12e0*/  UISETP.GT.AND UP0, UPT, UR6, URZ, UPT ;  /* 0x000000ff0600728c */ /* 0x020fd2000bf04270 */
[----:B------:R-:W-:Y:S05]  /*12f0*/  BRA.U UP0, `(.L_x_11) ;  /* 0x0000002d006c7547 */ /* 0x000fea000b800000 */
[----:B------:R-:W5:Y:S08]  /*1300*/  LDC R3, c[0x0][0x3c4] ;  /* 0x0000f100ff037b82 */ /* 0x000f700000000800 */
[----:B012---:R-:W0:Y:S08]  /*1310*/  LDC.64 R6, c[0x0][0x3a0] ;  /* 0x0000e800ff067b82 */ /* 0x007e300000000a00 */
[----:B---34-:R-:W1:Y:S01]  /*1320*/  LDC.64 R4, c[0x0][0x3a8] ;  /* 0x0000ea00ff047b82 */ /* 0x018e620000000a00 */
[----:B------:R-:W-:Y:S01]  /*1330*/  HFMA2 R9, -RZ, RZ, 0.96630859375, -0.0022525787353515625 ;  /* 0x3bbb989dff097431 */ /* 0x000fe200000001ff */
[----:B------:R-:W-:Y:S01]  /*1340*/  MOV R10, 0x437c0000 ;  /* 0x437c0000000a7802 */ /* 0x000fe20000000f00 */
[----:B------:R-:W2:Y:S01]  /*1350*/  LDCU UR6, c[0x0][0x3b4] ;  /* 0x00007680ff0677ac */ /* 0x000ea20008000800 */
[----:B-----5:R-:W-:-:S04]  /*1360*/  IMAD R3, R3, UR5, R14 ;  /* 0x0000000503037c24 */ /* 0x020fc8000f8e020e */
[----:B0-----:R-:W-:-:S05]  /*1370*/  IMAD.WIDE R6, R3, 0x4, R6 ;  /* 0x0000000403067825 */ /* 0x001fca00078e0206 */
[----:B------:R-:W3:Y:S01]  /*1380*/  LDG.E R0, desc[UR12][R6.64] ;  /* 0x0000000c06007981 */ /* 0x000ee2000c1e1900 */
[----:B-1----:R-:W-:-:S05]  /*1390*/  IMAD.WIDE R4, R3, 0x4, R4 ;  /* 0x0000000403047825 */ /* 0x002fca00078e0204 */
[----:B------:R-:W4:Y:S01]  /*13a0*/  LDG.E R20, desc[UR12][R4.64] ;  /* 0x0000000c04147981 */ /* 0x000f22000c1e1900 */
[----:B--2---:R-:W-:Y:S01]  /*13b0*/  UISETP.GE.U32.AND UP0, UPT, UR6, 0x8, UPT ;  /* 0x000000080600788c */ /* 0x004fe2000bf06070 */
[----:B------:R-:W-:Y:S01]  /*13c0*/  BSSY.RECONVERGENT B0, `(.L_x_12) ;  /* 0x0000023000007945 */ /* 0x000fe20003800200 */
[----:B---3--:R-:W-:-:S05]  /*13d0*/  FMNMX R15, R0, -INF , !PT ;  /* 0xff800000000f7809 */ /* 0x008fca0007800000 */
[----:B------:R-:W-:Y:S01]  /*13e0*/  FADD R0, R0, -R15 ;  /* 0x8000000f00007221 */ /* 0x000fe20000000000 */
[----:B------:R-:W-:-:S03]  /*13f0*/  FADD R8, -R15, -INF ;  /* 0xff8000000f087421 */ /* 0x000fc60000000100 */
[-C--:B------:R-:W-:Y:S01]  /*1400*/  FFMA.SAT R2, R0, R9.reuse, 0.5 ;  /* 0x3f00000000027423 */ /* 0x080fe20000002009 */
[----:B------:R-:W-:-:S03]  /*1410*/  FFMA.SAT R9, R8, R9, 0.5 ;  /* 0x3f00000008097423 */ /* 0x000fc60000002009 */
[-C--:B------:R-:W-:Y:S01]  /*1420*/  FFMA.RM R2, R2, R10.reuse, 12582913 ;  /* 0x4b40000102027423 */ /* 0x080fe2000000400a */
[----:B------:R-:W-:-:S03]  /*1430*/  FFMA.RM R9, R9, R10, 12582913 ;  /* 0x4b40000109097423 */ /* 0x000fc6000000400a */
[C---:B------:R-:W-:Y:S01]  /*1440*/  FADD R3, R2.reuse, -12583039 ;  /* 0xcb40007f02037421 */ /* 0x040fe20000000000 */
[----:B------:R-:W-:Y:S01]  /*1450*/  FADD R11, R9, -12583039 ;  /* 0xcb40007f090b7421 */ /* 0x000fe20000000000 */
[----:B------:R-:W-:Y:S02]  /*1460*/  SHF.L.U32 R2, R2, 0x17, RZ ;  /* 0x0000001702027819 */ /* 0x000fe400000006ff */
[----:B------:R-:W-:Y:S01]  /*1470*/  FFMA R3, R0, 1.4426950216293334961, -R3 ;  /* 0x3fb8aa3b00037823 */ /* 0x000fe20000000803 */
[----:B------:R-:W-:-:S03]  /*1480*/  FFMA R11, R8, 1.4426950216293334961, -R11 ;  /* 0x3fb8aa3b080b7823 */ /* 0x000fc6000000080b */
[----:B------:R-:W-:Y:S01]  /*1490*/  FFMA R3, R0, 1.925963033500011079e-08, R3 ;  /* 0x32a5706000037823 */ /* 0x000fe20000000003 */
[----:B------:R-:W-:Y:S01]  /*14a0*/  FFMA R11, R8, 1.925963033500011079e-08, R11 ;  /* 0x32a57060080b7823 */ /* 0x000fe2000000000b */
[----:B------:R-:W-:-:S04]  /*14b0*/  SHF.L.U32 R0, R9, 0x17, RZ ;  /* 0x0000001709007819 */ /* 0x000fc800000006ff */
[----:B------:R-:W0:Y:S08]  /*14c0*/  MUFU.EX2 R3, R3 ;  /* 0x0000000300037308 */ /* 0x000e300000000800 */
[----:B------:R-:W1:Y:S01]  /*14d0*/  MUFU.EX2 R11, R11 ;  /* 0x0000000b000b7308 */ /* 0x000e620000000800 */
[----:B0-----:R-:W-:-:S04]  /*14e0*/  FMUL R9, R2, R3 ;  /* 0x0000000302097220 */ /* 0x001fc80000400000 */
[----:B----4-:R-:W-:Y:S01]  /*14f0*/  FMUL R20, R20, R9 ;  /* 0x0000000914147220 */ /* 0x010fe20000400000 */
[----:B-1----:R-:W-:-:S04]  /*1500*/  FMUL R0, R0, R11 ;  /* 0x0000000b00007220 */ /* 0x002fc80000400000 */
[----:B------:R-:W-:-:S04]  /*1510*/  FMUL R17, RZ, R0 ;  /* 0x00000000ff117220 */ /* 0x000fc80000400000 */
[----:B------:R-:W-:-:S05]  /*1520*/  FADD R0, R20, R17 ;  /* 0x0000001114007221 */ /* 0x000fca0000000000 */
[----:B------:R-:W-:-:S04]  /*1530*/  IADD3 R2, PT, PT, R0, 0x1800000, RZ ;  /* 0x0180000000027810 */ /* 0x000fc80007ffe0ff */
[----:B------:R-:W-:-:S04]  /*1540*/  LOP3.LUT R2, R2, 0x7f800000, RZ, 0xc0, !PT ;  /* 0x7f80000002027812 */ /* 0x000fc800078ec0ff */
[----:B------:R-:W-:-:S13]  /*1550*/  ISETP.GT.U32.AND P0, PT, R2, 0x1ffffff, PT ;  /* 0x01ffffff0200780c */ /* 0x000fda0003f04070 */
[----:B------:R-:W-:Y:S05]  /*1560*/  @P0 BRA `(.L_x_13) ;  /* 0x0000000000100947 */ /* 0x000fea0003800000 */
[----:B------:R-:W-:-:S07]  /*1570*/  MOV R8, 0x1590 ;  /* 0x0000159000087802 */ /* 0x000fce0000000f00 */
[----:B------:R-:W-:Y:S05]  /*1580*/  CALL.REL.NOINC `($__internal_0_$__cuda_sm20_rcp_rn_f32_slowpath) ;  /* 0x0000003000fc7944 */ /* 0x000fea0003c00000 */
[----:B------:R-:W-:Y:S01]  /*1590*/  MOV R18, R3 ;  /* 0x0000000300127202 */ /* 0x000fe20000000f00 */
[----:B------:R-:W-:Y:S06]  /*15a0*/  BRA `(.L_x_14) ;  /* 0x0000000000107947 */ /* 0x000fec0003800000 */
.L_x_13:
[----:B------:R-:W0:Y:S02]  /*15b0*/  MUFU.RCP R3, R0 ;  /* 0x0000000000037308 */ /* 0x000e240000001000 */
[----:B0-----:R-:W-:-:S04]  /*15c0*/  FFMA R2, R0, R3, -1 ;  /* 0xbf80000000027423 */ /* 0x001fc80000000003 */
[----:B------:R-:W-:-:S04]  /*15d0*/  FADD.FTZ R2, -R2, -RZ ;  /* 0x800000ff02027221 */ /* 0x000fc80000010100 */
[----:B------:R-:W-:-:S07]  /*15e0*/  FFMA R18, R3, R2, R3 ;  /* 0x0000000203127223 */ /* 0x000fce0000000003 */
.L_x_14:
[----:B------:R-:W-:Y:S05]  /*15f0*/  BSYNC.RECONVERGENT B0 ;  /* 0x0000000000007941 */ /* 0x000fea0003800200 */
.L_x_12:
[----:B------:R-:W0:Y:S01]  /*1600*/  S2R R3, SR_TID.X ;  /* 0x0000000000037919 */ /* 0x000e220000002100 */
[----:B------:R-:W1:Y:S01]  /*1610*/  LDCU UR6, c[0x0][0x3c0] ;  /* 0x00007800ff0677ac */ /* 0x000e620008000800 */
[----:B------:R-:W2:Y:S01]  /*1620*/  LDC R2, c[0x0][0x3b4] ;  /* 0x0000ed00ff027b82 */ /* 0x000ea20000000800 */
[----:B------:R-:W-:Y:S01]  /*1630*/  FMUL R20, RZ, R20 ;  /* 0x00000014ff147220 */ /* 0x000fe20000400000 */
[----:B-1----:R-:W-:-:S06]  /*1640*/  UIMAD UR6, UR5, UR6, UR8 ;  /* 0x00000006050672a4 */ /* 0x002fcc000f8e0208 */
[----:B--2---:R-:W-:Y:S01]  /*1650*/  IMAD R19, R2, UR6, RZ ;  /* 0x0000000602137c24 */ /* 0x004fe2000f8e02ff */
[----:B------:R-:W-:-:S03]  /*1660*/  UMOV UR6, URZ ;  /* 0x000000ff00067c82 */ /* 0x000fc60008000000 */
[----:B0-----:R-:W-:Y:S01]  /*1670*/  IMAD R19, R3, R2, R19 ;  /* 0x0000000203137224 */ /* 0x001fe200078e0213 */
[----:B------:R-:W-:Y:S06]  /*1680*/  BRA.U !UP0, `(.L_x_15) ;  /* 0x0000000108ac7547 */ /* 0x000fec000b800000 */
[----:B------:R-:W0:Y:S01]  /*1690*/  LDC.64 R2, c[0x0][0x398] ;  /* 0x0000e600ff027b82 */ /* 0x000e220000000a00 */
[----:B------:R-:W-:Y:S01]  /*16a0*/  IMAD R24, R13, UR5, R16 ;  /* 0x000000050d187c24 */ /* 0x000fe2000f8e0210 */
[----:B------:R-:W-:-:S06]  /*16b0*/  UMOV UR6, URZ ;  /* 0x000000ff00067c82 */ /* 0x000fcc0008000000 */
.L_x_16:
[----:B------:R-:W-:-:S05]  /*16c0*/  IADD3 R9, PT, PT, R19, UR6, RZ ;  /* 0x0000000613097c10 */ /* 0x000fca000fffe0ff */
[----:B0-----:R-:W-:-:S05]  /*16d0*/  IMAD.WIDE R8, R9, 0x4, R2 ;  /* 0x0000000409087825 */ /* 0x001fca00078e0202 */
[----:B----4-:R-:W2:Y:S01]  /*16e0*/  LDG.E R10, desc[UR12][R8.64] ;  /* 0x0000000c080a7981 */ /* 0x010ea2000c1e1900 */
[----:B------:R-:W-:Y:S01]  /*16f0*/  IADD3 R11, PT, PT, R24, UR6, RZ ;  /* 0x00000006180b7c10 */ /* 0x000fe2000fffe0ff */
[----:B--2---:R-:W-:-:S04]  /*1700*/  FFMA R21, R20, R10, R17 ;  /* 0x0000000a14157223 */ /* 0x004fc80000000011 */
[----:B------:R-:W-:-:S04]  /*1710*/  IMAD.WIDE R10, R11, 0x4, R2 ;  /* 0x000000040b0a7825 */ /* 0x000fc800078e0202 */
[----:B------:R-:W-:-:S05]  /*1720*/  FMUL R21, R21, R18 ;  /* 0x0000001215157220 */ /* 0x000fca0000400000 */
[----:B------:R0:W-:Y:S04]  /*1730*/  STG.E desc[UR12][R10.64], R21 ;  /* 0x000000150a007986 */ /* 0x0001e8000c10190c */
[----:B------:R-:W2:Y:S02]  /*1740*/  LDG.E R22, desc[UR12][R8.64+0x4] ;  /* 0x0000040c08167981 */ /* 0x000ea4000c1e1900 */
[----:B--2---:R-:W-:-:S04]  /*1750*/  FFMA R23, R20, R22, R17 ;  /* 0x0000001614177223 */ /* 0x004fc80000000011 */
[----:B------:R-:W-:-:S05]  /*1760*/  FMUL R23, R23, R18 ;  /* 0x0000001217177220 */ /* 0x000fca0000400000 */
[----:B------:R1:W-:Y:S04]  /*1770*/  STG.E desc[UR12][R10.64+0x4], R23 ;  /* 0x000004170a007986 */ /* 0x0003e8000c10190c */
[----:B------:R-:W2:Y:S02]  /*1780*/  LDG.E R22, desc[UR12][R8.64+0x8] ;  /* 0x0000080c08167981 */ /* 0x000ea4000c1e1900 */
[----:B--2---:R-:W-:-:S04]  /*1790*/  FFMA R25, R20, R22, R17 ;  /* 0x0000001614197223 */ /* 0x004fc80000000011 */
[----:B------:R-:W-:-:S05]  /*17a0*/  FMUL R25, R25, R18 ;  /* 0x0000001219197220 */ /* 0x000fca0000400000 */
[----:B------:R2:W-:Y:S04]  /*17b0*/  STG.E desc[UR12][R10.64+0x8], R25 ;  /* 0x000008190a007986 */ /* 0x0005e8000c10190c */
[----:B------:R-:W3:Y:S02]  /*17c0*/  LDG.E R22, desc[UR12][R8.64+0xc] ;  /* 0x00000c0c08167981 */ /* 0x000ee4000c1e1900 */
[----:B---3--:R-:W-:-:S04]  /*17d0*/  FFMA R27, R20, R22, R17 ;  /* 0x00000016141b7223 */ /* 0x008fc80000000011 */
[----:B------:R-:W-:-:S05]  /*17e0*/  FMUL R27, R27, R18 ;  /* 0x000000121b1b7220 */ /* 0x000fca0000400000 */
[----:B------:R3:W-:Y:S04]  /*17f0*/  STG.E desc[UR12][R10.64+0xc], R27 ;  /* 0x00000c1b0a007986 */ /* 0x0007e8000c10190c */
[----:B0-----:R-:W4:Y:S02]  /*1800*/  LDG.E R21, desc[UR12][R8.64+0x10] ;  /* 0x0000100c08157981 */ /* 0x001f24000c1e1900 */
[----:B----4-:R-:W-:-:S04]  /*1810*/  FFMA R21, R20, R21, R17 ;  /* 0x0000001514157223 */ /* 0x010fc80000000011 */
[----:B------:R-:W-:-:S05]  /*1820*/  FMUL R21, R21, R18 ;  /* 0x0000001215157220 */ /* 0x000fca0000400000 */
[----:B------:R4:W-:Y:S04]  /*1830*/  STG.E desc[UR12][R10.64+0x10], R21 ;  /* 0x000010150a007986 */ /* 0x0009e8000c10190c */
[----:B------:R-:W1:Y:S02]  /*1840*/  LDG.E R22, desc[UR12][R8.64+0x14] ;  /* 0x0000140c08167981 */ /* 0x000e64000c1e1900 */
[----:B-1----:R-:W-:-:S04]  /*1850*/  FFMA R23, R20, R22, R17 ;  /* 0x0000001614177223 */ /* 0x002fc80000000011 */
[----:B------:R-:W-:-:S05]  /*1860*/  FMUL R23, R23, R18 ;  /* 0x0000001217177220 */ /* 0x000fca0000400000 */
[----:B------:R4:W-:Y:S04]  /*1870*/  STG.E desc[UR12][R10.64+0x14], R23 ;  /* 0x000014170a007986 */ /* 0x0009e8000c10190c */
[----:B------:R-:W2:Y:S02]  /*1880*/  LDG.E R22, desc[UR12][R8.64+0x18] ;  /* 0x0000180c08167981 */ /* 0x000ea4000c1e1900 */
[----:B--2---:R-:W-:-:S04]  /*1890*/  FFMA R25, R20, R22, R17 ;  /* 0x0000001614197223 */ /* 0x004fc80000000011 */
[----:B------:R-:W-:-:S05]  /*18a0*/  FMUL R25, R25, R18 ;  /* 0x0000001219197220 */ /* 0x000fca0000400000 */
[----:B------:R4:W-:Y:S04]  /*18b0*/  STG.E desc[UR12][R10.64+0x18], R25 ;  /* 0x000018190a007986 */ /* 0x0009e8000c10190c */
[----:B------:R-:W3:Y:S01]  /*18c0*/  LDG.E R22, desc[UR12][R8.64+0x1c] ;  /* 0x00001c0c08167981 */ /* 0x000ee2000c1e1900 */
[----:B------:R-:W-:-:S04]  /*18d0*/  UIADD3 UR6, UPT, UPT, UR6, 0x8, URZ ;  /* 0x0000000806067890 */ /* 0x000fc8000fffe0ff */
[----:B------:R-:W-:Y:S01]  /*18e0*/  UISETP.NE.AND UP0, UPT, UR6, UR9, UPT ;  /* 0x000000090600728c */ /* 0x000fe2000bf05270 */
[----:B---3--:R-:W-:-:S04]  /*18f0*/  FFMA R27, R20, R22, R17 ;  /* 0x00000016141b7223 */ /* 0x008fc80000000011 */
[----:B------:R-:W-:-:S05]  /*1900*/  FMUL R27, R27, R18 ;  /* 0x000000121b1b7220 */ /* 0x000fca0000400000 */
[----:B------:R4:W-:Y:S01]  /*1910*/  STG.E desc[UR12][R10.64+0x1c], R27 ;  /* 0x00001c1b0a007986 */ /* 0x0009e2000c10190c */
[----:B------:R-:W-:Y:S05]  /*1920*/  BRA.U UP0, `(.L_x_16) ;  /* 0xfffffffd00647547 */ /* 0x000fea000b83ffff */
[----:B------:R-:W-:-:S05]  /*1930*/  UMOV UR6, UR9 ;  /* 0x0000000900067c82 */ /* 0x000fca0008000000 */
.L_x_15:
[----:B------:R-:W-:-:S09]  /*1940*/  UISETP.NE.AND UP0, UPT, UR16, URZ, UPT ;  /* 0x000000ff1000728c */ /* 0x000fd2000bf05270 */
[----:B------:R-:W-:Y:S05]  /*1950*/  BRA.U !UP0, `(.L_x_17) ;  /* 0x0000000108e87547 */ /* 0x000fea000b800000 */
[----:B------:R-:W-:Y:S02]  /*1960*/  UIADD3 UR7, UPT, UPT, UR16, -0x1, URZ ;  /* 0xffffffff10077890 */ /* 0x000fe4000fffe0ff */
[----:B------:R-:W-:Y:S02]  /*1970*/  UISETP.NE.AND UP1, UPT, UR15, URZ, UPT ;  /* 0x000000ff0f00728c */ /* 0x000fe4000bf25270 */
[----:B------:R-:W-:-:S09]  /*1980*/  UISETP.GE.U32.AND UP0, UPT, UR7, 0x3, UPT ;  /* 0x000000030700788c */ /* 0x000fd2000bf06070 */
[----:B------:R-:W-:Y:S05]  /*1990*/  BRA.U !UP0, `(.L_x_18) ;  /* 0x00000001085c7547 */ /* 0x000fea000b800000 */
[----:B------:R-:W0:Y:S01]  /*19a0*/  LDC.64 R8, c[0x0][0x398] ;  /* 0x0000e600ff087b82 */ /* 0x000e220000000a00 */
[----:B------:R-:W-:-:S05]  /*19b0*/  IADD3 R3, PT, PT, R19, UR6, RZ ;  /* 0x0000000613037c10 */ /* 0x000fca000fffe0ff */
[----:B0-----:R-:W-:-:S05]  /*19c0*/  IMAD.WIDE R2, R3, 0x4, R8 ;  /* 0x0000000403027825 */ /* 0x001fca00078e0208 */
[----:B----4-:R-:W2:Y:S01]  /*19d0*/  LDG.E R10, desc[UR12][R2.64] ;  /* 0x0000000c020a7981 */ /* 0x010ea2000c1e1900 */
[----:B------:R-:W-:-:S05]  /*19e0*/  IMAD R21, R13, UR5, R16 ;  /* 0x000000050d157c24 */ /* 0x000fca000f8e0210 */
[----:B------:R-:W-:-:S05]  /*19f0*/  IADD3 R21, PT, PT, R21, UR6, RZ ;  /* 0x0000000615157c10 */ /* 0x000fca000fffe0ff */
[----:B------:R-:W-:-:S04]  /*1a00*/  IMAD.WIDE R8, R21, 0x4, R8 ;  /* 0x0000000415087825 */ /* 0x000fc800078e0208 */
[----:B--2---:R-:W-:-:S04]  /*1a10*/  FFMA R11, R20, R10, R17 ;  /* 0x0000000a140b7223 */ /* 0x004fc80000000011 */
        /* <DEDUP_REMOVED lines=10> */
[----:B------:R-:W2:Y:S01]  /*1ac0*/  LDG.E R10, desc[UR12][R2.64+0xc] ;  /* 0x00000c0c020a7981 */ /* 0x000ea2000c1e1900 */
[----:B------:R-:W-:Y:S01]  /*1ad0*/  UIADD3 UR6, UPT, UPT, UR6, 0x4, URZ ;  /* 0x0000000406067890 */ /* 0x000fe2000fffe0ff */
[----:B--2---:R-:W-:-:S04]  /*1ae0*/  FFMA R25, R20, R10, R17 ;  /* 0x0000000a14197223 */ /* 0x004fc80000000011 */
[----:B------:R-:W-:-:S05]  /*1af0*/  FMUL R25, R25, R18 ;  /* 0x0000001219197220 */ /* 0x000fca0000400000 */
[----:B------:R0:W-:Y:S02]  /*1b00*/  STG.E desc[UR12][R8.64+0xc], R25 ;  /* 0x00000c1908007986 */ /* 0x0001e4000c10190c */
.L_x_18:
[----:B------:R-:W-:Y:S05]  /*1b10*/  BRA.U !UP1, `(.L_x_17) ;  /* 0x0000000109787547 */ /* 0x000fea000b800000 */
[----:B------:R-:W-:-:S06]  /*1b20*/  UISETP.NE.AND UP0, UPT, UR15, 0x1, UPT ;  /* 0x000000010f00788c */ /* 0x000fcc000bf05270 */
[----:B------:R-:W-:-:S05]  /*1b30*/  PLOP3.LUT P1, PT, PT, PT, UP0, 0x80, 0x8 ;  /* 0x000000000008781c */ /* 0x000fca0003f2f008 */
[----:B------:R-:W1:Y:S08]  /*1b40*/  @UP0 LDCU.64 UR10, c[0x0][0x398] ;  /* 0x00007300ff0a07ac */ /* 0x000e700008000a00 */
[----:B0-----:R-:W-:Y:S02]  /*1b50*/  @P1 IADD3 R9, PT, PT, R19, UR6, RZ ;  /* 0x0000000613091c10 */ /* 0x001fe4000fffe0ff */
[----:B-1----:R-:W-:-:S02]  /*1b60*/  MOV R2, UR10 ;  /* 0x0000000a00027c02 */ /* 0x002fc40008000f00 */
[----:B------:R-:W-:-:S03]  /*1b70*/  MOV R3, UR11 ;  /* 0x0000000b00037c02 */ /* 0x000fc60008000f00 */
[----:B------:R-:W-:-:S05]  /*1b80*/  @P1 IMAD.WIDE R8, R9, 0x4, R2 ;  /* 0x0000000409081825 */ /* 0x000fca00078e0202 */
[----:B----4-:R-:W2:Y:S01]  /*1b90*/  @P1 LDG.E R10, desc[UR12][R8.64] ;  /* 0x0000000c080a1981 */ /* 0x010ea2000c1e1900 */
[----:B------:R-:W-:-:S05]  /*1ba0*/  @P1 IMAD R11, R13, UR5, R16 ;  /* 0x000000050d0b1c24 */ /* 0x000fca000f8e0210 */
[----:B------:R-:W-:-:S05]  /*1bb0*/  @P1 IADD3 R21, PT, PT, R11, UR6, RZ ;  /* 0x000000060b151c10 */ /* 0x000fca000fffe0ff */
[----:B------:R-:W-:Y:S01]  /*1bc0*/  @P1 IMAD.WIDE R2, R21, 0x4, R2 ;  /* 0x0000000415021825 */ /* 0x000fe200078e0202 */
[----:B------:R-:W-:-:S03]  /*1bd0*/  ISETP.NE.AND P0, PT, RZ, UR14, PT ;  /* 0x0000000eff007c0c */ /* 0x000fc6000bf05270 */
[----:B--2---:R-:W-:-:S04]  /*1be0*/  @P1 FFMA R11, R20, R10, R17 ;  /* 0x0000000a140b1223 */ /* 0x004fc80000000011 */
[----:B------:R-:W-:-:S06]  /*1bf0*/  @P1 FMUL R21, R11, R18 ;  /* 0x000000120b151220 */ /* 0x000fcc0000400000 */
[----:B------:R-:W0:Y:S01]  /*1c00*/  @P0 LDC.64 R10, c[0x0][0x398] ;  /* 0x0000e600ff0a0b82 */ /* 0x000e220000000a00 */
[----:B------:R1:W-:Y:S04]  /*1c10*/  @P1 STG.E desc[UR12][R2.64], R21 ;  /* 0x0000001502001986 */ /* 0x0003e8000c10190c */
[----:B------:R-:W2:Y:S01]  /*1c20*/  @P1 LDG.E R22, desc[UR12][R8.64+0x4] ;  /* 0x0000040c08161981 */ /* 0x000ea2000c1e1900 */
[----:B------:R-:W-:-:S06]  /*1c30*/  @UP0 UIADD3 UR6, UPT, UPT, UR6, 0x2, URZ ;  /* 0x0000000206060890 */ /* 0x000fcc000fffe0ff */
[----:B------:R-:W-:Y:S01]  /*1c40*/  @P0 IADD3 R23, PT, PT, R19, UR6, RZ ;  /* 0x0000000613170c10 */ /* 0x000fe2000fffe0ff */
[----:B--2---:R-:W-:-:S04]  /*1c50*/  @P1 FFMA R19, R20, R22, R17 ;  /* 0x0000001614131223 */ /* 0x004fc80000000011 */
[----:B0-----:R-:W-:-:S04]  /*1c60*/  @P0 IMAD.WIDE R22, R23, 0x4, R10 ;  /* 0x0000000417160825 */ /* 0x001fc800078e020a */
[----:B------:R-:W-:-:S05]  /*1c70*/  @P1 FMUL R19, R19, R18 ;  /* 0x0000001213131220 */ /* 0x000fca0000400000 */
[----:B------:R2:W-:Y:S04]  /*1c80*/  @P1 STG.E desc[UR12][R2.64+0x4], R19 ;  /* 0x0000041302001986 */ /* 0x0005e8000c10190c */
[----:B------:R-:W3:Y:S01]  /*1c90*/  @P0 LDG.E R22, desc[UR12][R22.64] ;  /* 0x0000000c16160981 */ /* 0x000ee2000c1e1900 */
[----:B-1----:R-:W-:-:S05]  /*1ca0*/  @P0 IMAD R21, R13, UR5, R16 ;  /* 0x000000050d150c24 */ /* 0x002fca000f8e0210 */
[----:B------:R-:W-:-:S05]  /*1cb0*/  @P0 IADD3 R9, PT, PT, R21, UR6, RZ ;  /* 0x0000000615090c10 */ /* 0x000fca000fffe0ff */
[----:B------:R-:W-:-:S04]  /*1cc0*/  @P0 IMAD.WIDE R10, R9, 0x4, R10 ;  /* 0x00000004090a0825 */ /* 0x000fc800078e020a */
[----:B---3--:R-:W-:-:S04]  /*1cd0*/  @P0 FFMA R17, R20, R22, R17 ;  /* 0x0000001614110223 */ /* 0x008fc80000000011 */
[----:B------:R-:W-:-:S05]  /*1ce0*/  @P0 FMUL R17, R17, R18 ;  /* 0x0000001211110220 */ /* 0x000fca0000400000 */
[----:B------:R2:W-:Y:S02]  /*1cf0*/  @P0 STG.E desc[UR12][R10.64], R17 ;  /* 0x000000110a000986 */ /* 0x0005e4000c10190c */
.L_x_17:
[----:B------:R-:W1:Y:S01]  /*1d00*/  LDCU UR6, c[0x0][0x3bc] ;  /* 0x00007780ff0677ac */ /* 0x000e620008000800 */
[----:B------:R3:W-:Y:S01]  /*1d10*/  STG.E desc[UR12][R4.64], R0 ;  /* 0x0000000004007986 */ /* 0x0007e2000c10190c */
[----:B------:R-:W-:-:S03]  /*1d20*/  UIADD3 UR5, UPT, UPT, UR5, 0x1, URZ ;  /* 0x0000000105057890 */ /* 0x000fc6000fffe0ff */
[----:B------:R3:W-:Y:S01]  /*1d30*/  STG.E desc[UR12][R6.64], R15 ;  /* 0x0000000f06007986 */ /* 0x0007e2000c10190c */
[----:B-1----:R-:W-:-:S09]  /*1d40*/  UISETP.NE.AND UP0, UPT, UR5, UR6, UPT ;  /* 0x000000060500728c */ /* 0x002fd2000bf05270 */
[----:B---3--:R-:W-:Y:S05]  /*1d50*/  BRA.U !UP0, `(.L_x_4) ;  /* 0x0000001908dc7547 */ /* 0x008fea000b800000 */
[----:B------:R-:W-:Y:S05]  /*1d60*/  BRA `(.L_x_19) ;  /* 0xffffffec00587947 */ /* 0x000fea000383ffff */
.L_x_5:
[----:B------:R-:W3:Y:S01]  /*1d70*/  LDCU UR6, c[0x0][0x3c0] ;  /* 0x00007800ff0677ac */ /* 0x000ee20008000800 */
[----:B------:R-:W-:Y:S02]  /*1d80*/  ULOP3.LUT UR10, UR7, 0x7ffffff0, URZ, 0xc0, !UPT ;  /* 0x7ffffff0070a7892 */ /* 0x000fe4000f8ec0ff */
[----:B---3--:R-:W-:-:S09]  /*1d90*/  UISETP.GE.AND UP0, UPT, UR6, 0x1, UPT ;  /* 0x000000010600788c */ /* 0x008fd2000bf06270 */
[----:B------:R-:W-:Y:S05]  /*1da0*/  BRA.U UP0, `(.L_x_20) ;  /* 0x0000001900e07547 */ /* 0x000fea000b800000 */
[----:B------:R-:W-:-:S09]  /*1db0*/  UISETP.GT.AND UP0, UPT, UR7, URZ, UPT ;  /* 0x000000ff0700728c */ /* 0x000fd2000bf04270 */
[----:B------:R-:W-:Y:S05]  /*1dc0*/  BRA.U UP0, `(.L_x_21) ;  /* 0x0000001100387547 */ /* 0x000fea000b800000 */
[----:B------:R-:W0:Y:S08]  /*1dd0*/  LDC.64 R2, c[0x0][0x3a0] ;  /* 0x0000e800ff027b82 */ /* 0x000e300000000a00 */
[----:B------:R-:W3:Y:S01]  /*1de0*/  LDC.64 R4, c[0x0][0x3a8] ;  /* 0x0000ea00ff047b82 */ /* 0x000ee20000000a00 */
[----:B012---:R-:W-:-:S05]  /*1df0*/  IMAD.WIDE R6, R14, 0x4, R2 ;  /* 0x000000040e067825 */ /* 0x007fca00078e0202 */
[----:B------:R-:W2:Y:S01]  /*1e00*/  LDG.E R10, desc[UR12][R6.64] ;  /* 0x0000000c060a7981 */ /* 0x000ea2000c1e1900 */
[----:B---3--:R-:W-:-:S05]  /*1e10*/  IMAD.WIDE R8, R14, 0x4, R4 ;  /* 0x000000040e087825 */ /* 0x008fca00078e0204 */
[----:B------:R-:W3:Y:S01]  /*1e20*/  LDG.E R0, desc[UR12][R8.64] ;  /* 0x0000000c08007981 */ /* 0x000ee2000c1e1900 */
[----:B------:R-:W-:Y:S01]  /*1e30*/  HFMA2 R17, -RZ, RZ, 0.96630859375, -0.0022525787353515625 ;  /* 0x3bbb989dff117431 */ /* 0x000fe200000001ff */
[----:B------:R-:W-:Y:S01]  /*1e40*/  MOV R20, 0x437c0000 ;  /* 0x437c000000147802 */ /* 0x000fe20000000f00 */
[----:B------:R-:W-:Y:S01]  /*1e50*/  UISETP.NE.AND UP0, UPT, UR5, 0x1, UPT ;  /* 0x000000010500788c */ /* 0x000fe2000bf05270 */
[----:B--2---:R-:W-:-:S05]  /*1e60*/  FMNMX R11, R10, -INF , !PT ;  /* 0xff8000000a0b7809 */ /* 0x004fca0007800000 */
[----:B------:R-:W-:Y:S01]  /*1e70*/  FADD R18, -R11, -INF ;  /* 0xff8000000b127421 */ /* 0x000fe20000000100 */
[----:B------:R-:W-:-:S03]  /*1e80*/  FADD R10, R10, -R11 ;  /* 0x8000000b0a0a7221 */ /* 0x000fc60000000000 */
[----:B------:R-:W-:-:S04]  /*1e90*/  FFMA.SAT R15, R18, R17, 0.5 ;  /* 0x3f000000120f7423 */ /* 0x000fc80000002011 */
[----:B------:R-:W-:Y:S01]  /*1ea0*/  FFMA.RM R19, R15, R20, 12582913 ;  /* 0x4b4000010f137423 */ /* 0x000fe20000004014 */
[----:B------:R-:W-:-:S03]  /*1eb0*/  FFMA.SAT R15, R10, R17, 0.5 ;  /* 0x3f0000000a0f7423 */ /* 0x000fc60000002011 */
[----:B------:R-:W-:Y:S01]  /*1ec0*/  FADD R17, R19, -12583039 ;  /* 0xcb40007f13117421 */ /* 0x000fe20000000000 */
[----:B------:R-:W-:Y:S01]  /*1ed0*/  FFMA.RM R15, R15, R20, 12582913 ;  /* 0x4b4000010f0f7423 */ /* 0x000fe20000004014 */
[----:B------:R-:W-:Y:S02]  /*1ee0*/  SHF.L.U32 R19, R19, 0x17, RZ ;  /* 0x0000001713137819 */ /* 0x000fe400000006ff */
[C---:B------:R-:W-:Y:S01]  /*1ef0*/  FFMA R21, R18.reuse, 1.4426950216293334961, -R17 ;  /* 0x3fb8aa3b12157823 */ /* 0x040fe20000000811 */
[C---:B------:R-:W-:Y:S01]  /*1f00*/  FADD R17, R15.reuse, -12583039 ;  /* 0xcb40007f0f117421 */ /* 0x040fe20000000000 */
[----:B------:R-:W-:Y:S02]  /*1f10*/  SHF.L.U32 R15, R15, 0x17, RZ ;  /* 0x000000170f0f7819 */ /* 0x000fe400000006ff */
[----:B------:R-:W-:Y:S01]  /*1f20*/  FFMA R21, R18, 1.925963033500011079e-08, R21 ;  /* 0x32a5706012157823 */ /* 0x000fe20000000015 */
[----:B------:R-:W-:-:S03]  /*1f30*/  FFMA R17, R10, 1.4426950216293334961, -R17 ;  /* 0x3fb8aa3b0a117823 */ /* 0x000fc60000000811 */
[----:B------:R-:W0:Y:S01]  /*1f40*/  MUFU.EX2 R18, R21 ;  /* 0x0000001500127308 */ /* 0x000e220000000800 */
[----:B------:R-:W-:-:S07]  /*1f50*/  FFMA R17, R10, 1.925963033500011079e-08, R17 ;  /* 0x32a570600a117823 */ /* 0x000fce0000000011 */
[----:B------:R-:W1:Y:S01]  /*1f60*/  MUFU.EX2 R10, R17 ;  /* 0x00000011000a7308 */ /* 0x000e620000000800 */
[----:B0-----:R-:W-:-:S04]  /*1f70*/  FMUL R18, R19, R18 ;  /* 0x0000001213127220 */ /* 0x001fc80000400000 */
[----:B------:R-:W-:Y:S01]  /*1f80*/  FMUL R19, RZ, R18 ;  /* 0x00000012ff137220 */ /* 0x000fe20000400000 */
[----:B-1----:R-:W-:-:S04]  /*1f90*/  FMUL R15, R15, R10 ;  /* 0x0000000a0f0f7220 */ /* 0x002fc80000400000 */
[----:B---3--:R-:W-:-:S05]  /*1fa0*/  FFMA R15, R0, R15, R19 ;  /* 0x0000000f000f7223 */ /* 0x008fca0000000013 */
[----:B------:R0:W-:Y:S04]  /*1fb0*/  STG.E desc[UR12][R8.64], R15 ;  /* 0x0000000f08007986 */ /* 0x0001e8000c10190c */
[----:B------:R0:W-:Y:S01]  /*1fc0*/  STG.E desc[UR12][R6.64], R11 ;  /* 0x0000000b06007986 */ /* 0x0001e2000c10190c */
[----:B------:R-:W-:Y:S05]  /*1fd0*/  BRA.U !UP0, `(.L_x_4) ;  /* 0x00000019083c7547 */ /* 0x000fea000b800000 */
[----:B0-----:R-:W-:Y:S01]  /*1fe0*/  MOV R7, 0x1 ;  /* 0x0000000100077802 */ /* 0x001fe20000000f00 */
[----:B------:R-:W0:Y:S03]  /*1ff0*/  LDCU UR7, c[0x0][0x3c4] ;  /* 0x00007880ff0777ac */ /* 0x000e260008000800 */
[----:B------:R-:W-:-:S13]  /*2000*/  ISETP.GE.AND P0, PT, R7, UR5, PT ;  /* 0x0000000507007c0c */ /* 0x000fda000bf06270 */
[----:B------:R-:W-:Y:S05]  /*2010*/  @P0 BRA `(.L_x_22) ;  /* 0x0000000c001c0947 */ /* 0x000fea0003800000 */
[----:B------:R-:W-:Y:S02]  /*2020*/  IADD3 R0, PT, PT, -R7, UR5, RZ ;  /* 0x0000000507007c10 */ /* 0x000fe4000fffe1ff */
[----:B------:R-:W-:Y:S02]  /*2030*/  PLOP3.LUT P0, PT, PT, PT, PT, 0x80, 0x8 ;  /* 0x000000000008781c */ /* 0x000fe40003f0f070 */
[----:B------:R-:W-:-:S13]  /*2040*/  ISETP.GT.AND P1, PT, R0, 0x3, PT ;  /* 0x000000030000780c */ /* 0x000fda0003f24270 */
[----:B------:R-:W-:Y:S05]  /*2050*/  @!P1 BRA `(.L_x_23) ;  /* 0x0000000400ec9947 */ /* 0x000fea0003800000 */
[----:B------:R-:W-:Y:S01]  /*2060*/  PLOP3.LUT P0, PT, PT, PT, PT, 0x8, 0x80 ;  /* 0x000000000080781c */ /* 0x000fe20003f0e170 */
[----:B------:R-:W1:-:S12]  /*2070*/  LDCU UR6, c[0x0][0x3c4] ;  /* 0x00007880ff0677ac */ /* 0x000e580008000800 */
.L_x_24:
[----:B-12---:R-:W-:-:S04]  /*2080*/  IMAD R11, R7, UR6, R14 ;  /* 0x00000006070b7c24 */ /* 0x006fc8000f8e020e */
[----:B------:R-:W-:-:S05]  /*2090*/  IMAD.WIDE R18, R11, 0x4, R2 ;  /* 0x000000040b127825 */ /* 0x000fca00078e0202 */
[----:B------:R-:W2:Y:S01]  /*20a0*/  LDG.E R20, desc[UR12][R18.64] ;  /* 0x0000000c12147981 */ /* 0x000ea2000c1e1900 */
[----:B------:R-:W-:-:S05]  /*20b0*/  IMAD.WIDE R10, R11, 0x4, R4 ;  /* 0x000000040b0a7825 */ /* 0x000fca00078e0204 */
[----:B------:R-:W3:Y:S01]  /*20c0*/  LDG.E R8, desc[UR12][R10.64] ;  /* 0x0000000c0a087981 */ /* 0x000ee2000c1e1900 */
[----:B------:R-:W-:Y:S01]  /*20d0*/  HFMA2 R6, -RZ, RZ, 0.96630859375, -0.0022525787353515625 ;  /* 0x3bbb989dff067431 */ /* 0x000fe200000001ff */
[----:B------:R-:W-:Y:S02]  /*20e0*/  MOV R0, 0x437c0000 ;  /* 0x437c000000007802 */ /* 0x000fe40000000f00 */
[----:B--2---:R-:W-:-:S05]  /*20f0*/  FMNMX R15, R20, -INF , !PT ;  /* 0xff800000140f7809 */ /* 0x004fca0007800000 */
[----:B------:R-:W-:Y:S01]  /*2100*/  FADD R23, -R15, -INF ;  /* 0xff8000000f177421 */ /* 0x000fe20000000100 */
[----:B------:R-:W-:-:S03]  /*2110*/  FADD R21, R20, -R15 ;  /* 0x8000000f14157221 */ /* 0x000fc60000000000 */
[-C--:B------:R-:W-:Y:S01]  /*2120*/  FFMA.SAT R9, R23, R6.reuse, 0.5 ;  /* 0x3f00000017097423 */ /* 0x080fe20000002006 */
[----:B------:R-:W-:-:S03]  /*2130*/  FFMA.SAT R17, R21, R6, 0.5 ;  /* 0x3f00000015117423 */ /* 0x000fc60000002006 */
[-C--:B------:R-:W-:Y:S01]  /*2140*/  FFMA.RM R9, R9, R0.reuse, 12582913 ;  /* 0x4b40000109097423 */ /* 0x080fe20000004000 */
[----:B------:R-:W-:-:S03]  /*2150*/  FFMA.RM R17, R17, R0, 12582913 ;  /* 0x4b40000111117423 */ /* 0x000fc60000004000 */
[C---:B------:R-:W-:Y:S01]  /*2160*/  FADD R20, R9.reuse, -12583039 ;  /* 0xcb40007f09147421 */ /* 0x040fe20000000000 */
[----:B------:R-:W-:-:S03]  /*2170*/  SHF.L.U32 R9, R9, 0x17, RZ ;  /* 0x0000001709097819 */ /* 0x000fc600000006ff */
[----:B------:R-:W-:Y:S01]  /*2180*/  FFMA R22, R23, 1.4426950216293334961, -R20 ;  /* 0x3fb8aa3b17167823 */ /* 0x000fe20000000814 */
[C---:B------:R-:W-:Y:S01]  /*2190*/  FADD R20, R17.reuse, -12583039 ;  /* 0xcb40007f11147421 */ /* 0x040fe20000000000 */
[----:B------:R-:W-:Y:S02]  /*21a0*/  SHF.L.U32 R17, R17, 0x17, RZ ;  /* 0x0000001711117819 */ /* 0x000fe400000006ff */
[----:B------:R-:W-:Y:S01]  /*21b0*/  FFMA R22, R23, 1.925963033500011079e-08, R22 ;  /* 0x32a5706017167823 */ /* 0x000fe20000000016 */
[----:B------:R-:W-:-:S04]  /*21c0*/  FFMA R20, R21, 1.4426950216293334961, -R20 ;  /* 0x3fb8aa3b15147823 */ /* 0x000fc80000000814 */
[----:B------:R-:W-:Y:S01]  /*21d0*/  FFMA R20, R21, 1.925963033500011079e-08, R20 ;  /* 0x32a5706015147823 */ /* 0x000fe20000000014 */
[----:B------:R-:W1:Y:S01]  /*21e0*/  MUFU.EX2 R22, R22 ;  /* 0x0000001600167308 */ /* 0x000e620000000800 */
[----:B------:R-:W-:-:S05]  /*21f0*/  IADD3 R21, PT, PT, R7, 0x1, RZ ;  /* 0x0000000107157810 */ /* 0x000fca0007ffe0ff */
[----:B------:R-:W-:Y:S02]  /*2200*/  IMAD R21, R21, UR6, R14 ;  /* 0x0000000615157c24 */ /* 0x000fe4000f8e020e */
[----:B------:R-:W2:Y:S01]  /*2210*/  MUFU.EX2 R20, R20 ;  /* 0x0000001400147308 */ /* 0x000ea20000000800 */
[----:B-1----:R-:W-:-:S04]  /*2220*/  FMUL R9, R9, R22 ;  /* 0x0000001609097220 */ /* 0x002fc80000400000 */
[----:B------:R-:W-:Y:S01]  /*2230*/  FMUL R9, RZ, R9 ;  /* 0x00000009ff097220 */ /* 0x000fe20000400000 */
[----:B--2---:R-:W-:-:S04]  /*2240*/  FMUL R17, R17, R20 ;  /* 0x0000001411117220 */ /* 0x004fc80000400000 */
[----:B---3--:R-:W-:Y:S01]  /*2250*/  FFMA R25, R8, R17, R9 ;  /* 0x0000001108197223 */ /* 0x008fe20000000009 */
[----:B------:R-:W-:-:S04]  /*2260*/  IMAD.WIDE R8, R21, 0x4, R2 ;  /* 0x0000000415087825 */ /* 0x000fc800078e0202 */
[----:B------:R-:W-:Y:S04]  /*2270*/  STG.E desc[UR12][R10.64], R25 ;  /* 0x000000190a007986 */ /* 0x000fe8000c10190c */
[----:B------:R1:W-:Y:S04]  /*2280*/  STG.E desc[UR12][R18.64], R15 ;  /* 0x0000000f12007986 */ /* 0x0003e8000c10190c */
[----:B------:R-:W2:Y:S01]  /*2290*/  LDG.E R24, desc[UR12][R8.64] ;  /* 0x0000000c08187981 */ /* 0x000ea2000c1e1900 */
[----:B------:R-:W-:-:S05]  /*22a0*/  IMAD.WIDE R20, R21, 0x4, R4 ;  /* 0x0000000415147825 */ /* 0x000fca00078e0204 */
[----:B------:R-:W3:Y:S01]  /*22b0*/  LDG.E R22, desc[UR12][R20.64] ;  /* 0x0000000c14167981 */ /* 0x000ee2000c1e1900 */
[----:B-1----:R-:W-:-:S05]  /*22c0*/  IADD3 R15, PT, PT, R7, 0x2, RZ ;  /* 0x00000002070f7810 */ /* 0x002fca0007ffe0ff */
[----:B------:R-:W-:Y:S01]  /*22d0*/  IMAD R15, R15, UR6, R14 ;  /* 0x000000060f0f7c24 */ /* 0x000fe2000f8e020e */
        /* <DEDUP_REMOVED lines=11> */
[C---:B------:R-:W-:Y:S01]  /*2390*/  FFMA R18, R27.reuse, 1.4426950216293334961, -R18 ;  /* 0x3fb8aa3b1b127823 */ /* 0x040fe20000000812 */
[----:B------:R-:W-:Y:S02]  /*23a0*/  SHF.L.U32 R10, R10, 0x17, RZ ;  /* 0x000000170a0a7819 */ /* 0x000fe400000006ff */
[----:B------:R-:W-:Y:S01]  /*23b0*/  FFMA R26, R26, 1.925963033500011079e-08, R11 ;  /* 0x32a570601a1a7823 */ /* 0x000fe2000000000b */
[----:B------:R-:W-:-:S04]  /*23c0*/  FFMA R18, R27, 1.925963033500011079e-08, R18 ;  /* 0x32a570601b127823 */ /* 0x000fc80000000012 */
[----:B------:R-:W1:Y:S08]  /*23d0*/  MUFU.EX2 R11, R18 ;  /* 0x00000012000b7308 */ /* 0x000e700000000800 */
[----:B------:R-:W2:Y:S01]  /*23e0*/  MUFU.EX2 R26, R26 ;  /* 0x0000001a001a7308 */ /* 0x000ea20000000800 */
[----:B-1----:R-:W-:Y:S01]  /*23f0*/  FMUL R11, R10, R11 ;  /* 0x0000000b0a0b7220 */ /* 0x002fe20000400000 */
[----:B--2---:R-:W-:-:S04]  /*2400*/  FMUL R23, R23, R26 ;  /* 0x0000001a17177220 */ /* 0x004fc80000400000 */
[----:B------:R-:W-:-:S04]  /*2410*/  FMUL R23, RZ, R23 ;  /* 0x00000017ff177220 */ /* 0x000fc80000400000 */
        /* <DEDUP_REMOVED lines=23> */
[----:B------:R-:W-:-:S03]  /*2590*/  FFMA R20, R27, 1.925963033500011079e-08, R20 ;  /* 0x32a570601b147823 */ /* 0x000fc60000000014 */
[----:B------:R-:W1:Y:S08]  /*25a0*/  MUFU.EX2 R24, R21 ;  /* 0x0000001500187308 */ /* 0x000e700000000800 */
[----:B------:R-:W2:Y:S01]  /*25b0*/  MUFU.EX2 R9, R20 ;  /* 0x0000001400097308 */ /* 0x000ea20000000800 */
[----:B-1----:R-:W-:-:S04]  /*25c0*/  FMUL R23, R23, R24 ;  /* 0x0000001817177220 */ /* 0x002fc80000400000 */
[----:B------:R-:W-:Y:S01]  /*25d0*/  FMUL R23, RZ, R23 ;  /* 0x00000017ff177220 */ /* 0x000fe20000400000 */
[----:B--2---:R-:W-:-:S04]  /*25e0*/  FMUL R9, R8, R9 ;  /* 0x0000000908097220 */ /* 0x004fc80000400000 */
[----:B---3--:R-:W-:Y:S01]  /*25f0*/  FFMA R25, R22, R9, R23 ;  /* 0x0000000916197223 */ /* 0x008fe20000000017 */
[----:B------:R-:W-:-:S04]  /*2600*/  IMAD.WIDE R8, R17, 0x4, R2 ;  /* 0x0000000411087825 */ /* 0x000fc800078e0202 */
[----:B------:R1:W-:Y:S04]  /*2610*/  STG.E desc[UR12][R18.64], R25 ;  /* 0x0000001912007986 */ /* 0x0003e8000c10190c */
[----:B------:R2:W-:Y:S04]  /*2620*/  STG.E desc[UR12][R10.64], R15 ;  /* 0x0000000f0a007986 */ /* 0x0005e8000c10190c */
[----:B------:R-:W3:Y:S01]  /*2630*/  LDG.E R24, desc[UR12][R8.64] ;  /* 0x0000000c08187981 */ /* 0x000ee2000c1e1900 */
[----:B------:R-:W-:-:S05]  /*2640*/  IMAD.WIDE R20, R17, 0x4, R4 ;  /* 0x0000000411147825 */ /* 0x000fca00078e0204 */
[----:B------:R-:W4:Y:S01]  /*2650*/  LDG.E R22, desc[UR12][R20.64] ;  /* 0x0000000c14167981 */ /* 0x000f22000c1e1900 */
[----:B------:R-:W-:Y:S01]  /*2660*/  UIADD3 UR10, UPT, UPT, UR5, -0x3, URZ ;  /* 0xfffffffd050a7890 */ /* 0x000fe2000fffe0ff */
[----:B------:R-:W-:-:S05]  /*2670*/  IADD3 R7, PT, PT, R7, 0x4, RZ ;  /* 0x0000000407077810 */ /* 0x000fca0007ffe0ff */
[----:B------:R-:W-:Y:S02]  /*2680*/  ISETP.GE.AND P1, PT, R7, UR10, PT ;  /* 0x0000000a07007c0c */ /* 0x000fe4000bf26270 */
[----:B---3--:R-:W-:-:S05]  /*2690*/  FMNMX R17, R24, -INF , !PT ;  /* 0xff80000018117809 */ /* 0x008fca0007800000 */
[----:B------:R-:W-:Y:S01]  /*26a0*/  FADD R26, -R17, -INF ;  /* 0xff800000111a7421 */ /* 0x000fe20000000100 */
[----:B------:R-:W-:-:S03]  /*26b0*/  FADD R27, R24, -R17 ;  /* 0x80000011181b7221 */ /* 0x000fc60000000000 */
[-C--:B------:R-:W-:Y:S01]  /*26c0*/  FFMA.SAT R23, R26, R6.reuse, 0.5 ;  /* 0x3f0000001a177423 */ /* 0x080fe20000002006 */
[----:B------:R-:W-:-:S03]  /*26d0*/  FFMA.SAT R29, R27, R6, 0.5 ;  /* 0x3f0000001b1d7423 */ /* 0x000fc60000002006 */
[-C--:B------:R-:W-:Y:S01]  /*26e0*/  FFMA.RM R23, R23, R0.reuse, 12582913 ;  /* 0x4b40000117177423 */ /* 0x080fe20000004000 */
[----:B------:R-:W-:-:S03]  /*26f0*/  FFMA.RM R29, R29, R0, 12582913 ;  /* 0x4b4000011d1d7423 */ /* 0x000fc60000004000 */
[----:B-1----:R-:W-:Y:S01]  /*2700*/  FADD R19, R23, -12583039 ;  /* 0xcb40007f17137421 */ /* 0x002fe20000000000 */
[----:B------:R-:W-:Y:S01]  /*2710*/  FADD R0, R29, -12583039 ;  /* 0xcb40007f1d007421 */ /* 0x000fe20000000000 */
[----:B------:R-:W-:Y:S02]  /*2720*/  SHF.L.U32 R23, R23, 0x17, RZ ;  /* 0x0000001717177819 */ /* 0x000fe400000006ff */
[C---:B------:R-:W-:Y:S01]  /*2730*/  FFMA R19, R26.reuse, 1.4426950216293334961, -R19 ;  /* 0x3fb8aa3b1a137823 */ /* 0x040fe20000000813 */
[----:B------:R-:W-:Y:S01]  /*2740*/  FFMA R0, R27, 1.4426950216293334961, -R0 ;  /* 0x3fb8aa3b1b007823 */ /* 0x000fe20000000800 */
[----:B------:R-:W-:Y:S02]  /*2750*/  SHF.L.U32 R29, R29, 0x17, RZ ;  /* 0x000000171d1d7819 */ /* 0x000fe400000006ff */
[----:B------:R-:W-:Y:S01]  /*2760*/  FFMA R19, R26, 1.925963033500011079e-08, R19 ;  /* 0x32a570601a137823 */ /* 0x000fe20000000013 */
[----:B------:R-:W-:-:S03]  /*2770*/  FFMA R0, R27, 1.925963033500011079e-08, R0 ;  /* 0x32a570601b007823 */ /* 0x000fc60000000000 */
[----:B------:R-:W1:Y:S08]  /*2780*/  MUFU.EX2 R6, R19 ;  /* 0x0000001300067308 */ /* 0x000e700000000800 */
[----:B------:R-:W3:Y:S01]  /*2790*/  MUFU.EX2 R0, R0 ;  /* 0x0000000000007308 */ /* 0x000ee20000000800 */
[----:B-1----:R-:W-:-:S04]  /*27a0*/  FMUL R6, R23, R6 ;  /* 0x0000000617067220 */ /* 0x002fc80000400000 */
[----:B--2---:R-:W-:Y:S01]  /*27b0*/  FMUL R11, RZ, R6 ;  /* 0x00000006ff0b7220 */ /* 0x004fe20000400000 */
[----:B---3--:R-:W-:-:S04]  /*27c0*/  FMUL R29, R29, R0 ;  /* 0x000000001d1d7220 */ /* 0x008fc80000400000 */
[----:B----4-:R-:W-:-:S05]  /*27d0*/  FFMA R11, R22, R29, R11 ;  /* 0x0000001d160b7223 */ /* 0x010fca000000000b */
[----:B------:R2:W-:Y:S04]  /*27e0*/  STG.E desc[UR12][R20.64], R11 ;  /* 0x0000000b14007986 */ /* 0x0005e8000c10190c */
[----:B------:R2:W-:Y:S01]  /*27f0*/  STG.E desc[UR12][R8.64], R17 ;  /* 0x0000001108007986 */ /* 0x0005e2000c10190c */
[----:B------:R-:W-:Y:S05]  /*2800*/  @!P1 BRA `(.L_x_24) ;  /* 0xfffffff8001c9947 */ /* 0x000fea000383ffff */
.L_x_23:
[----:B------:R-:W-:-:S04]  /*2810*/  IADD3 R0, PT, PT, -R7, UR5, RZ ;  /* 0x0000000507007c10 */ /* 0x000fc8000fffe1ff */
[----:B------:R-:W-:-:S13]  /*2820*/  ISETP.GT.AND P1, PT, R0, 0x1, PT ;  /* 0x000000010000780c */ /* 0x000fda0003f24270 */
[----:B------:R-:W-:Y:S05]  /*2830*/  @!P1 BRA `(.L_x_25) ;  /* 0x00000004000c9947 */ /* 0x000fea0003800000 */
[----:B------:R-:W2:Y:S02]  /*2840*/  LDCU UR6, c[0x0][0x3c4] ;  /* 0x00007880ff0677ac */ /* 0x000ea40008000800 */
[----:B--2---:R-:W-:-:S04]  /*2850*/  IMAD R11, R7, UR6, R14 ;  /* 0x00000006070b7c24 */ /* 0x004fc8000f8e020e */
[----:B------:R-:W-:-:S06]  /*2860*/  IMAD.WIDE R8, R11, 0x4, R2 ;  /* 0x000000040b087825 */ /* 0x000fcc00078e0202 */
[----:B------:R-:W2:Y:S01]  /*2870*/  LDG.E R9, desc[UR12][R8.64] ;  /* 0x0000000c08097981 */ /* 0x000ea2000c1e1900 */
[----:B------:R-:W-:-:S05]  /*2880*/  IMAD.WIDE R18, R11, 0x4, R4 ;  /* 0x000000040b127825 */ /* 0x000fca00078e0204 */
[----:B------:R1:W3:Y:S01]  /*2890*/  LDG.E R15, desc[UR12][R18.64] ;  /* 0x0000000c120f7981 */ /* 0x0002e2000c1e1900 */
[----:B------:R-:W-:Y:S01]  /*28a0*/  HFMA2 R6, -RZ, RZ, 0.96630859375, -0.0022525787353515625 ;  /* 0x3bbb989dff067431 */ /* 0x000fe200000001ff */
[----:B------:R-:W-:Y:S02]  /*28b0*/  MOV R0, 0x437c0000 ;  /* 0x437c000000007802 */ /* 0x000fe40000000f00 */
[----:B--2---:R-:W-:-:S05]  /*28c0*/  FMNMX R10, R9, -INF , !PT ;  /* 0xff800000090a7809 */ /* 0x004fca0007800000 */
[----:B------:R-:W-:Y:S01]  /*28d0*/  FADD R23, -R10, -INF ;  /* 0xff8000000a177421 */ /* 0x000fe20000000100 */
[----:B------:R-:W-:-:S03]  /*28e0*/  FADD R17, R9, -R10 ;  /* 0x8000000a09117221 */ /* 0x000fc60000000000 */
[----:B------:R-:W-:-:S04]  /*28f0*/  FFMA.SAT R21, R23, R6, 0.5 ;  /* 0x3f00000017157423 */ /* 0x000fc80000002006 */
[----:B------:R-:W-:Y:S01]  /*2900*/  FFMA.RM R22, R21, R0, 12582913 ;  /* 0x4b40000115167423 */ /* 0x000fe20000004000 */
[----:B------:R-:W-:-:S03]  /*2910*/  FFMA.SAT R21, R17, R6, 0.5 ;  /* 0x3f00000011157423 */ /* 0x000fc60000002006 */
[C---:B------:R-:W-:Y:S01]  /*2920*/  FADD R8, R22.reuse, -12583039 ;  /* 0xcb40007f16087421 */ /* 0x040fe20000000000 */
[----:B------:R-:W-:Y:S01]  /*2930*/  FFMA.RM R21, R21, R0, 12582913 ;  /* 0x4b40000115157423 */ /* 0x000fe20000004000 */
[----:B------:R-:W-:Y:S02]  /*2940*/  SHF.L.U32 R22, R22, 0x17, RZ ;  /* 0x0000001716167819 */ /* 0x000fe400000006ff */
[----:B-1----:R-:W-:Y:S01]  /*2950*/  FFMA R18, R23, 1.4426950216293334961, -R8 ;  /* 0x3fb8aa3b17127823 */ /* 0x002fe20000000808 */
[C---:B------:R-:W-:Y:S01]  /*2960*/  FADD R8, R21.reuse, -12583039 ;  /* 0xcb40007f15087421 */ /* 0x040fe20000000000 */
[----:B------:R-:W-:Y:S02]  /*2970*/  SHF.L.U32 R21, R21, 0x17, RZ ;  /* 0x0000001715157819 */ /* 0x000fe400000006ff */
[----:B------:R-:W-:Y:S01]  /*2980*/  FFMA R23, R23, 1.925963033500011079e-08, R18 ;  /* 0x32a5706017177823 */ /* 0x000fe20000000012 */
[----:B------:R-:W-:-:S04]  /*2990*/  FFMA R8, R17, 1.4426950216293334961, -R8 ;  /* 0x3fb8aa3b11087823 */ /* 0x000fc80000000808 */
[----:B------:R-:W-:Y:S01]  /*29a0*/  FFMA R20, R17, 1.925963033500011079e-08, R8 ;  /* 0x32a5706011147823 */ /* 0x000fe20000000008 */
[----:B------:R-:W1:Y:S01]  /*29b0*/  MUFU.EX2 R23, R23 ;  /* 0x0000001700177308 */ /* 0x000e620000000800 */
[----:B------:R-:W-:Y:S01]  /*29c0*/  IADD3 R17, PT, PT, R7, 0x1, RZ ;  /* 0x0000000107117810 */ /* 0x000fe20007ffe0ff */
[----:B------:R-:W-:-:S04]  /*29d0*/  IMAD.WIDE R8, R11, 0x4, R4 ;  /* 0x000000040b087825 */ /* 0x000fc800078e0204 */
[----:B------:R-:W-:Y:S01]  /*29e0*/  IMAD R27, R17, UR6, R14 ;  /* 0x00000006111b7c24 */ /* 0x000fe2000f8e020e */
[----:B------:R-:W2:Y:S01]  /*29f0*/  LDCU UR6, c[0x0][0x3c4] ;  /* 0x00007880ff0677ac */ /* 0x000ea20008000800 */
[----:B------:R-:W4:Y:S01]  /*2a00*/  MUFU.EX2 R20, R20 ;  /* 0x0000001400147308 */ /* 0x000f220000000800 */
[----:B-1----:R-:W-:-:S04]  /*2a10*/  FMUL R22, R22, R23 ;  /* 0x0000001716167220 */ /* 0x002fc80000400000 */
[----:B------:R-:W-:Y:S01]  /*2a20*/  FMUL R22, RZ, R22 ;  /* 0x00000016ff167220 */ /* 0x000fe20000400000 */
[----:B----4-:R-:W-:Y:S01]  /*2a30*/  FMUL R18, R21, R20 ;  /* 0x0000001415127220 */ /* 0x010fe20000400000 */
[----:B------:R-:W-:-:S04]  /*2a40*/  IMAD.WIDE R20, R27, 0x4, R2 ;  /* 0x000000041b147825 */ /* 0x000fc800078e0202 */
[----:B---3--:R-:W-:Y:S01]  /*2a50*/  FFMA R25, R15, R18, R22 ;  /* 0x000000120f197223 */ /* 0x008fe20000000016 */
[----:B------:R-:W-:-:S04]  /*2a60*/  IMAD.WIDE R18, R11, 0x4, R2 ;  /* 0x000000040b127825 */ /* 0x000fc800078e0202 */
[----:B------:R1:W-:Y:S04]  /*2a70*/  STG.E desc[UR12][R8.64], R25 ;  /* 0x0000001908007986 */ /* 0x0003e8000c10190c */
[----:B------:R3:W-:Y:S04]  /*2a80*/  STG.E desc[UR12][R18.64], R10 ;  /* 0x0000000a12007986 */ /* 0x0007e8000c10190c */
[----:B------:R-:W4:Y:S01]  /*2a90*/  LDG.E R20, desc[UR12][R20.64] ;  /* 0x0000000c14147981 */ /* 0x000f22000c1e1900 */
[----:B------:R-:W-:-:S05]  /*2aa0*/  IMAD.WIDE R22, R27, 0x4, R4 ;  /* 0x000000041b167825 */ /* 0x000fca00078e0204 */
[----:B------:R-:W5:Y:S01]  /*2ab0*/  LDG.E R15, desc[UR12][R22.64] ;  /* 0x0000000c160f7981 */ /* 0x000f62000c1e1900 */
[----:B--2---:R-:W-:Y:S01]  /*2ac0*/  IMAD R17, R17, UR6, R14 ;  /* 0x0000000611117c24 */ /* 0x004fe2000f8e020e */
[----:B------:R-:W-:Y:S02]  /*2ad0*/  PLOP3.LUT P0, PT, PT, PT, PT, 0x8, 0x80 ;  /* 0x000000000080781c */ /* 0x000fe40003f0e170 */
[----:B------:R-:W-:Y:S02]  /*2ae0*/  IADD3 R7, PT, PT, R7, 0x2, RZ ;  /* 0x0000000207077810 */ /* 0x000fe40007ffe0ff */
[----:B----4-:R-:W-:-:S05]  /*2af0*/  FMNMX R11, R20, -INF , !PT ;  /* 0xff800000140b7809 */ /* 0x010fca0007800000 */
[----:B------:R-:W-:Y:S01]  /*2b00*/  FADD R24, -R11, -INF ;  /* 0xff8000000b187421 */ /* 0x000fe20000000100 */
[----:B------:R-:W-:-:S03]  /*2b10*/  FADD R27, R20, -R11 ;  /* 0x8000000b141b7221 */ /* 0x000fc60000000000 */
[----:B------:R-:W-:-:S04]  /*2b20*/  FFMA.SAT R29, R24, R6, 0.5 ;  /* 0x3f000000181d7423 */ /* 0x000fc80000002006 */
[----:B------:R-:W-:Y:S01]  /*2b30*/  FFMA.RM R26, R29, R0, 12582913 ;  /* 0x4b4000011d1a7423 */ /* 0x000fe20000004000 */
[----:B------:R-:W-:-:S03]  /*2b40*/  FFMA.SAT R29, R27, R6, 0.5 ;  /* 0x3f0000001b1d7423 */ /* 0x000fc60000002006 */
[C---:B-1----:R-:W-:Y:S01]  /*2b50*/  FADD R9, R26.reuse, -12583039 ;  /* 0xcb40007f1a097421 */ /* 0x042fe20000000000 */
[----:B------:R-:W-:Y:S01]  /*2b60*/  FFMA.RM R29, R29, R0, 12582913 ;  /* 0x4b4000011d1d7423 */ /* 0x000fe20000004000 */
[----:B------:R-:W-:Y:S02]  /*2b70*/  SHF.L.U32 R26, R26, 0x17, RZ ;  /* 0x000000171a1a7819 */ /* 0x000fe400000006ff */
[C---:B------:R-:W-:Y:S01]  /*2b80*/  FFMA R9, R24.reuse, 1.4426950216293334961, -R9 ;  /* 0x3fb8aa3b18097823 */ /* 0x040fe20000000809 */
[C---:B------:R-:W-:Y:S01]  /*2b90*/  FADD R0, R29.reuse, -12583039 ;  /* 0xcb40007f1d007421 */ /* 0x040fe20000000000 */
[----:B------:R-:W-:Y:S02]  /*2ba0*/  SHF.L.U32 R29, R29, 0x17, RZ ;  /* 0x000000171d1d7819 */ /* 0x000fe400000006ff */
[----:B------:R-:W-:Y:S01]  /*2bb0*/  FFMA R9, R24, 1.925963033500011079e-08, R9 ;  /* 0x32a5706018097823 */ /* 0x000fe20000000009 */
[----:B------:R-:W-:-:S04]  /*2bc0*/  FFMA R0, R27, 1.4426950216293334961, -R0 ;  /* 0x3fb8aa3b1b007823 */ /* 0x000fc80000000800 */
[----:B------:R-:W-:Y:S01]  /*2bd0*/  FFMA R0, R27, 1.925963033500011079e-08, R0 ;  /* 0x32a570601b007823 */ /* 0x000fe20000000000 */
[----:B------:R-:W1:Y:S08]  /*2be0*/  MUFU.EX2 R9, R9 ;  /* 0x0000000900097308 */ /* 0x000e700000000800 */
[----:B------:R-:W2:Y:S01]  /*2bf0*/  MUFU.EX2 R0, R0 ;  /* 0x0000000000007308 */ /* 0x000ea20000000800 */
[----:B-1----:R-:W-:Y:S01]  /*2c00*/  FMUL R26, R26, R9 ;  /* 0x000000091a1a7220 */ /* 0x002fe20000400000 */
[----:B------:R-:W-:-:S04]  /*2c10*/  IMAD.WIDE R8, R17, 0x4, R2 ;  /* 0x0000000411087825 */ /* 0x000fc800078e0202 */
[----:B------:R-:W-:Y:S01]  /*2c20*/  FMUL R26, RZ, R26 ;  /* 0x0000001aff1a7220 */ /* 0x000fe20000400000 */
[----:B--2---:R-:W-:-:S04]  /*2c30*/  FMUL R6, R29, R0 ;  /* 0x000000001d067220 */ /* 0x004fc80000400000 */
[----:B-----5:R-:W-:-:S05]  /*2c40*/  FFMA R15, R15, R6, R26 ;  /* 0x000000060f0f7223 */ /* 0x020fca000000001a */
[----:B------:R3:W-:Y:S04]  /*2c50*/  STG.E desc[UR12][R22.64], R15 ;  /* 0x0000000f16007986 */ /* 0x0007e8000c10190c */
[----:B------:R3:W-:Y:S02]  /*2c60*/  STG.E desc[UR12][R8.64], R11 ;  /* 0x0000000b08007986 */ /* 0x0007e4000c10190c */
.L_x_25:
[----:B------:R-:W-:-:S13]  /*2c70*/  ISETP.EQ.AND P1, PT, R7, UR5, PT ;  /* 0x0000000507007c0c */ /* 0x000fda000bf22270 */
[----:B------:R-:W-:Y:S05]  /*2c80*/  @!P0 BRA P1, `(.L_x_4) ;  /* 0x0000000c00108947 */ /* 0x000fea0000800000 */
.L_x_22:
[----:B0123--:R-:W-:-:S04]  /*2c90*/  IMAD R11, R7, UR7, R14 ;  /* 0x00000007070b7c24 */ /* 0x00ffc8000f8e020e */
[----:B------:R-:W-:-:S05]  /*2ca0*/  IMAD.WIDE R8, R11, 0x4, R2 ;  /* 0x000000040b087825 */ /* 0x000fca00078e0202 */
[----:B------:R-:W2:Y:S01]  /*2cb0*/  LDG.E R6, desc[UR12][R8.64] ;  /* 0x0000000c08067981 */ /* 0x000ea2000c1e1900 */
[----:B------:R-:W-:-:S05]  /*2cc0*/  IMAD.WIDE R10, R11, 0x4, R4 ;  /* 0x000000040b0a7825 */ /* 0x000fca00078e0204 */
[----:B------:R-:W3:Y:S01]  /*2cd0*/  LDG.E R0, desc[UR12][R10.64] ;  /* 0x0000000c0a007981 */ /* 0x000ee2000c1e1900 */
[----:B------:R-:W-:Y:S01]  /*2ce0*/  HFMA2 R20, -RZ, RZ, 0.96630859375, -0.0022525787353515625 ;  /* 0x3bbb989dff147431 */ /* 0x000fe200000001ff */
[----:B------:R-:W-:Y:S02]  /*2cf0*/  MOV R21, 0x437c0000 ;  /* 0x437c000000157802 */ /* 0x000fe40000000f00 */
[----:B------:R-:W-:-:S04]  /*2d00*/  IADD3 R7, PT, PT, R7, 0x1, RZ ;  /* 0x0000000107077810 */ /* 0x000fc80007ffe0ff */
[----:B------:R-:W-:Y:S02]  /*2d10*/  ISETP.NE.AND P0, PT, R7, UR5, PT ;  /* 0x0000000507007c0c */ /* 0x000fe4000bf05270 */
        /* <DEDUP_REMOVED lines=23> */
[----:B------:R-:W-:Y:S05]  /*2e90*/  @P0 BRA `(.L_x_22) ;  /* 0xfffffffc007c0947 */ /* 0x000fea000383ffff */
[----:B------:R-:W-:Y:S05]  /*2ea0*/  BRA `(.L_x_4) ;  /* 0x0000000800887947 */ /* 0x000fea0003800000 */
.L_x_21:
[----:B------:R-:W-:-:S05]  /*2eb0*/  UMOV UR5, URZ ;  /* 0x000000ff00057c82 */ /* 0x000fca0008000000 */
.L_x_31:
[----:B------:R-:W-:Y:S01]  /*2ec0*/  UISETP.GE.U32.AND UP0, UPT, UR20, 0xf, UPT ;  /* 0x0000000f1400788c */ /* 0x000fe2000bf06070 */
[----:B------:R-:W-:-:S08]  /*2ed0*/  UMOV UR6, URZ ;  /* 0x000000ff00067c82 */ /* 0x000fd00008000000 */
[----:B---3--:R-:W-:Y:S05]  /*2ee0*/  BRA.U !UP0, `(.L_x_26) ;  /* 0x0000000108b87547 */ /* 0x008fea000b800000 */
[----:B------:R-:W3:Y:S01]  /*2ef0*/  S2UR UR7, SR_CgaCtaId ;  /* 0x00000000000779c3 */ /* 0x000ee20000008800 */
[----:B------:R-:W-:Y:S01]  /*2f00*/  UMOV UR6, 0x400 ;  /* 0x0000040000067882 */ /* 0x000fe20000000000 */
[----:B01----:R-:W-:Y:S01]  /*2f10*/  IMAD R21, R13, UR5, R16 ;  /* 0x000000050d157c24 */ /* 0x003fe2000f8e0210 */
[----:B---3--:R-:W-:-:S03]  /*2f20*/  ULEA UR7, UR7, UR6, 0x18 ;  /* 0x0000000607077291 */ /* 0x008fc6000f8ec0ff */
[----:B------:R-:W-:-:S09]  /*2f30*/  UMOV UR6, URZ ;  /* 0x000000ff00067c82 */ /* 0x000fd20008000000 */
.L_x_27:
        /* <DEDUP_REMOVED lines=41> */
.L_x_26:
        /* <DEDUP_REMOVED lines=32> */
.L_x_29:
        /* <DEDUP_REMOVED lines=23> */
.L_x_30:
        /* <DEDUP_REMOVED lines=20> */
.L_x_28:
[----:B01----:R-:W0:Y:S08]  /*3680*/  LDC R7, c[0x0][0x3c4] ;  /* 0x0000f100ff077b82 */ /* 0x003e300000000800 */
[----:B------:R-:W1:Y:S08]  /*3690*/  LDC.64 R2, c[0x0][0x3a0] ;  /* 0x0000e800ff027b82 */ /* 0x000e700000000a00 */
[----:B---34-:R-:W3:Y:S01]  /*36a0*/  LDC.64 R4, c[0x0][0x3a8] ;  /* 0x0000ea00ff047b82 */ /* 0x018ee20000000a00 */
[----:B------:R-:W-:Y:S01]  /*36b0*/  HFMA2 R9, -RZ, RZ, 0.96630859375, -0.0022525787353515625 ;  /* 0x3bbb989dff097431 */ /* 0x000fe200000001ff */
[----:B--2---:R-:W-:Y:S01]  /*36c0*/  MOV R15, 0x437c0000 ;  /* 0x437c0000000f7802 */ /* 0x004fe20000000f00 */
[----:B------:R-:W2:Y:S01]  /*36d0*/  LDCU UR6, c[0x0][0x3bc] ;  /* 0x00007780ff0677ac */ /* 0x000ea20008000800 */
[----:B0-----:R-:W-:-:S04]  /*36e0*/  IMAD R7, R7, UR5, R14 ;  /* 0x0000000507077c24 */ /* 0x001fc8000f8e020e */
[----:B-1----:R-:W-:-:S05]  /*36f0*/  IMAD.WIDE R2, R7, 0x4, R2 ;  /* 0x0000000407027825 */ /* 0x002fca00078e0202 */
[----:B------:R-:W4:Y:S01]  /*3700*/  LDG.E R6, desc[UR12][R2.64] ;  /* 0x0000000c02067981 */ /* 0x000f22000c1e1900 */
[----:B---3--:R-:W-:-:S05]  /*3710*/  IMAD.WIDE R4, R7, 0x4, R4 ;  /* 0x0000000407047825 */ /* 0x008fca00078e0204 */
[----:B------:R-:W3:Y:S01]  /*3720*/  LDG.E R0, desc[UR12][R4.64] ;  /* 0x0000000c04007981 */ /* 0x000ee2000c1e1900 */
[----:B------:R-:W-:-:S04]  /*3730*/  UIADD3 UR5, UPT, UPT, UR5, 0x1, URZ ;  /* 0x0000000105057890 */ /* 0x000fc8000fffe0ff */
[----:B--2---:R-:W-:Y:S01]  /*3740*/  UISETP.NE.AND UP0, UPT, UR5, UR6, UPT ;  /* 0x000000060500728c */ /* 0x004fe2000bf05270 */
[----:B----4-:R-:W-:-:S05]  /*3750*/  FMNMX R7, R6, -INF , !PT ;  /* 0xff80000006077809 */ /* 0x010fca0007800000 */
        /* <DEDUP_REMOVED lines=8> */
[----:B------:R-:W-:Y:S01]  /*37e0*/  FFMA R15, R10, 1.4426950216293334961, -R9 ;  /* 0x3fb8aa3b0a0f7823 */ /* 0x000fe20000000809 */
        /* <DEDUP_REMOVED lines=13> */
[----:B------:R-:W-:Y:S05]  /*38c0*/  BRA.U UP0, `(.L_x_31) ;  /* 0xfffffff5007c7547 */ /* 0x000fea000b83ffff */
.L_x_4:
[----:B------:R-:W5:Y:S01]  /*38d0*/  LDCU UR5, c[0x0][0x3b8] ;  /* 0x00007700ff0577ac */ /* 0x000f620008000800 */
[----:B------:R-:W-:-:S04]  /*38e0*/  UIADD3 UR4, UPT, UPT, UR4, 0x1, URZ ;  /* 0x0000000104047890 */ /* 0x000fc8000fffe0ff */
[----:B-----5:R-:W-:Y:S01]  /*38f0*/  UISETP.NE.AND UP0, UPT, UR4, UR5, UPT ;  /* 0x000000050400728c */ /* 0x020fe2000bf05270 */
[----:B------:R-:W-:Y:S08]  /*3900*/  BAR.SYNC.DEFER_BLOCKING 0x0 ;  /* 0x0000000000007b1d */ /* 0x000ff00000010000 */
[----:B------:R-:W-:Y:S05]  /*3910*/  BRA.U UP0, `(.L_x_32) ;  /* 0xffffffc900287547 */ /* 0x000fea000b83ffff */
[----:B0-----:R-:W-:Y:S05]  /*3920*/  EXIT ;  /* 0x000000000000794d */ /* 0x001fea0003800000 */
.L_x_20:
[----:B------:R-:W-:-:S09]  /*3930*/  UISETP.GT.AND UP0, UPT, UR7, URZ, UPT ;  /* 0x000000ff0700728c */ /* 0x000fd2000bf04270 */
[----:B------:R-:W-:Y:S05]  /*3940*/  BRA.U !UP0, `(.L_x_11) ;  /* 0x0000000508d87547 */ /* 0x000fea000b800000 */
[----:B------:R-:W-:Y:S01]  /*3950*/  UISETP.GE.U32.AND UP0, UPT, UR20, 0xf, UPT ;  /* 0x0000000f1400788c */ /* 0x000fe2000bf06070 */
[----:B------:R-:W-:-:S08]  /*3960*/  UMOV UR4, URZ ;  /* 0x000000ff00047c82 */ /* 0x000fd00008000000 */
[----:B------:R-:W-:Y:S05]  /*3970*/  BRA.U !UP0, `(.L_x_33) ;  /* 0x0000000108b47547 */ /* 0x000fea000b800000 */
[----:B------:R-:W3:Y:S01]  /*3980*/  S2UR UR5, SR_CgaCtaId ;  /* 0x00000000000579c3 */ /* 0x000ee20000008800 */
[----:B------:R-:W-:Y:S02]  /*3990*/  UMOV UR4, 0x400 ;  /* 0x0000040000047882 */ /* 0x000fe40000000000 */
[----:B---3--:R-:W-:-:S03]  /*39a0*/  ULEA UR5, UR5, UR4, 0x18 ;  /* 0x0000000405057291 */ /* 0x008fc6000f8ec0ff */
[----:B------:R-:W-:-:S09]  /*39b0*/  UMOV UR4, URZ ;  /* 0x000000ff00047c82 */ /* 0x000fd20008000000 */
.L_x_34:
[----:B------:R-:W3:Y:S01]  /*39c0*/  LDC.64 R2, c[0x0][0x380] ;  /* 0x0000e000ff027b82 */ /* 0x000ee20000000a00 */
[----:B0-----:R-:W-:-:S05]  /*39d0*/  IADD3 R5, PT, PT, R16, UR4, RZ ;  /* 0x0000000410057c10 */ /* 0x001fca000fffe0ff */
[----:B---3--:R-:W-:-:S05]  /*39e0*/  IMAD.WIDE R2, R5, 0x4, R2 ;  /* 0x0000000405027825 */ /* 0x008fca00078e0202 */
[----:B012---:R-:W2:Y:S04]  /*39f0*/  LDG.E R0, desc[UR12][R2.64] ;  /* 0x0000000c02007981 */ /* 0x007ea8000c1e1900 */
        /* <DEDUP_REMOVED lines=37> */
.L_x_33:
[----:B------:R-:W-:-:S09]  /*3c50*/  UISETP.NE.AND UP0, UPT, UR19, URZ, UPT ;  /* 0x000000ff1300728c */ /* 0x000fd2000bf05270 */
[----:B------:R-:W-:Y:S05]  /*3c60*/  BRA.U !UP0, `(.L_x_11) ;  /* 0x0000000508107547 */ /* 0x000fea000b800000 */
[----:B------:R-:W-:Y:S02]  /*3c70*/  UISETP.GE.U32.AND UP0, UPT, UR19, 0x8, UPT ;  /* 0x000000081300788c */ /* 0x000fe4000bf06070 */
[----:B------:R-:W-:-:S07]  /*3c80*/  UISETP.NE.AND UP1, UPT, UR18, URZ, UPT ;  /* 0x000000ff1200728c */ /* 0x000fce000bf25270 */
[----:B------:R-:W-:Y:S05]  /*3c90*/  BRA.U !UP0, `(.L_x_35) ;  /* 0x0000000108647547 */ /* 0x000fea000b800000 */
[----:B------:R-:W3:Y:S01]  /*3ca0*/  LDC.64 R2, c[0x0][0x380] ;  /* 0x0000e000ff027b82 */ /* 0x000ee20000000a00 */
[----:B0-----:R-:W-:-:S05]  /*3cb0*/  IADD3 R5, PT, PT, R16, UR4, RZ ;  /* 0x0000000410057c10 */ /* 0x001fca000fffe0ff */
        /* <DEDUP_REMOVED lines=23> */
.L_x_35:
        /* <DEDUP_REMOVED lines=21> */
.L_x_36:
[----:B------:R-:W-:Y:S05]  /*3f80*/  BRA.U !UP1, `(.L_x_11) ;  /* 0x0000000109487547 */ /* 0x000fea000b800000 */
[----:B------:R-:W3:Y:S01]  /*3f90*/  LDC.64 R2, c[0x0][0x380] ;  /* 0x0000e000ff027b82 */ /* 0x000ee20000000a00 */
[----:B0-----:R-:W-:-:S05]  /*3fa0*/  IADD3 R5, PT, PT, R16, UR4, RZ ;  /* 0x0000000410057c10 */ /* 0x001fca000fffe0ff */
        /* <DEDUP_REMOVED lines=11> */
[----:B0-----:R-:W2:Y:S05]  /*4060*/  LDG.E R0, desc[UR12][R2.64+0x4] ;  /* 0x0000040c02007981 */ /* 0x001eaa000c1e1900 */
[----:B------:R-:W-:-:S13]  /*4070*/  PLOP3.LUT P0, PT, PT, PT, UP0, 0x80, 0x8 ;  /* 0x000000000008781c */ /* 0x000fda0003f0f008 */
[----:B------:R-:W3:Y:S04]  /*4080*/  @P0 LDG.E R4, desc[UR12][R2.64+0x8] ;  /* 0x0000080c02040981 */ /* 0x000ee8000c1e1900 */
[----:B--2---:R0:W-:Y:S04]  /*4090*/  STS [R5+0x4], R0 ;  /* 0x0000040005007388 */ /* 0x0041e80000000800 */
[----:B---3--:R0:W-:Y:S02]  /*40a0*/  @P0 STS [R5+0x8], R4 ;  /* 0x0000080405000388 */ /* 0x0081e40000000800 */
.L_x_11:
[----:B------:R-:W5:Y:S01]  /*40b0*/  LDCU UR8, c[0x0][0x3b4] ;  /* 0x00007680ff0877ac */ /* 0x000f620008000800 */
[----:B------:R-:W5:Y:S01]  /*40c0*/  S2UR UR10, SR_CgaCtaId ;  /* 0x00000000000a79c3 */ /* 0x000f620000008800 */
[----:B01234-:R-:W0:Y:S01]  /*40d0*/  S2R R0, SR_TID.X ;  /* 0x0000000000007919 */ /* 0x01fe220000002100 */
[----:B------:R-:W1:Y:S01]  /*40e0*/  LDCU UR4, c[0x0][0x3b4] ;  /* 0x00007680ff0477ac */ /* 0x000e620008000800 */
[----:B------:R-:W1:Y:S01]  /*40f0*/  LDCU UR5, c[0x0][0x3c0] ;  /* 0x00007800ff0577ac */ /* 0x000e620008000800 */
[----:B------:R-:W-:Y:S01]  /*4100*/  UMOV UR9, 0x400 ;  /* 0x0000040000097882 */ /* 0x000fe20000000000 */
[----:B-----5:R-:W-:Y:S01]  /*4110*/  I2FP.F32.S32 R3, UR8 ;  /* 0x0000000800037c45 */ /* 0x020fe20008201400 */
[----:B------:R-:W-:Y:S02]  /*4120*/  UISETP.GT.AND UP0, UPT, UR8, URZ, UPT ;  /* 0x000000ff0800728c */ /* 0x000fe4000bf04270 */
[----:B------:R-:W-:Y:S01]  /*4130*/  UIMAD UR6, UR6, UR8, URZ ;  /* 0x00000008060672a4 */ /* 0x000fe2000f8e02ff */
[----:B------:R-:W-:Y:S01]  /*4140*/  FSETP.GEU.AND P0, PT, |R3|, 1.175494350822287508e-38, PT ;  /* 0x008000000300780b */ /* 0x000fe20003f0e200 */
[----:B------:R-:W-:-:S02]  /*4150*/  ULEA UR9, UR10, UR9, 0x18 ;  /* 0x000000090a097291 */ /* 0x000fc4000f8ec0ff */
[----:B-1----:R-:W-:-:S04]  /*4160*/  UIMAD UR4, UR5, UR4, URZ ;  /* 0x00000004050472a4 */ /* 0x002fc8000f8e02ff */
[----:B------:R-:W-:-:S06]  /*4170*/  ULEA UR4, UR4, UR9, 0x2 ;  /* 0x0000000904047291 */ /* 0x000fcc000f8e10ff */
[----:B------:R-:W-:Y:S01]  /*4180*/  @!P0 FMUL R3, R3, 16777216 ;  /* 0x4b80000003038820 */ /* 0x000fe20000400000 */
[----:B------:R-:W-:-:S03]  /*4190*/  ULEA UR4, UR6, UR4, 0x2 ;  /* 0x0000000406047291 */ /* 0x000fc6000f8e10ff */
[----:B------:R-:W1:Y:S01]  /*41a0*/  MUFU.RSQ R2, R3 ;  /* 0x0000000300027308 */ /* 0x000e620000001400 */
[----:B------:R-:W-:Y:S01]  /*41b0*/  ULEA UR5, UR6, UR4, 0x2 ;  /* 0x0000000406057291 */ /* 0x000fe2000f8e10ff */
[----:B-1----:R-:W-:Y:S01]  /*41c0*/  @!P0 FMUL R2, R2, 4096 ;  /* 0x4580000002028820 */ /* 0x002fe20000400000 */
[----:B0-----:R-:W-:Y:S10]  /*41d0*/  BRA.U UP0, `(.L_x_37) ;  /* 0x0000000100207547 */ /* 0x001ff4000b800000 */
[----:B------:R-:W0:Y:S01]  /*41e0*/  LDC R5, c[0x0][0x3c4] ;  /* 0x0000f100ff057b82 */ /* 0x000e220000000800 */
[----:B------:R-:W-:Y:S01]  /*41f0*/  FMUL R2, RZ, R2 ;  /* 0x00000002ff027220 */ /* 0x000fe20000400000 */
[----:B------:R-:W-:-:S06]  /*4200*/  UMOV UR4, URZ ;  /* 0x000000ff00047c82 */ /* 0x000fcc0008000000 */
.L_x_38:
[----:B01----:R-:W-:Y:S01]  /*4210*/  IMAD R3, R0, R5, UR4 ;  /* 0x0000000400037e24 */ /* 0x003fe2000f8e0205 */
[----:B------:R-:W-:-:S04]  /*4220*/  UIADD3 UR4, UPT, UPT, UR4, 0x1, URZ ;  /* 0x0000000104047890 */ /* 0x000fc8000fffe0ff */
[----:B------:R-:W-:-:S05]  /*4230*/  LEA R3, R3, UR5, 0x2 ;  /* 0x0000000503037c11 */ /* 0x000fca000f8e10ff */
[----:B------:R1:W-:Y:S01]  /*4240*/  STS [R3], R2 ;  /* 0x0000000203007388 */ /* 0x0003e20000000800 */
[----:B------:R-:W-:Y:S05]  /*4250*/  BRA `(.L_x_38) ;  /* 0xfffffffc00ec7947 */ /* 0x000fea000383ffff */
.L_x_37:
[----:B------:R-:W0:Y:S01]  /*4260*/  S2UR UR9, SR_CgaCtaId ;  /* 0x00000000000979c3 */ /* 0x000e220000008800 */
[----:B------:R-:W-:Y:S01]  /*4270*/  UMOV UR4, 0x400 ;  /* 0x0000040000047882 */ /* 0x000fe20000000000 */
[----:B------:R-:W-:Y:S02]  /*4280*/  ULOP3.LUT UR10, UR8, 0x7ffffff8, URZ, 0xc0, !UPT ;  /* 0x7ffffff8080a7892 */ /* 0x000fe4000f8ec0ff */
[----:B------:R-:W-:Y:S02]  /*4290*/  USHF.L.U32 UR7, UR7, 0x2, URZ ;  /* 0x0000000207077899 */ /* 0x000fe400080006ff */
[----:B0-----:R-:W-:Y:S02]  /*42a0*/  ULEA UR11, UR9, UR4, 0x18 ;  /* 0x00000004090b7291 */ /* 0x001fe4000f8ec0ff */
[----:B------:R-:W-:Y:S02]  /*42b0*/  UIADD3 UR9, UPT, UPT, -UR10, URZ, URZ ;  /* 0x000000ff0a097290 */ /* 0x000fe4000fffe1ff */
[----:B------:R-:W-:Y:S01]  /*42c0*/  ULEA UR12, UR6, UR11, 0x2 ;  /* 0x0000000b060c7291 */ /* 0x000fe2000f8e10ff */
[----:B------:R-:W-:-:S11]  /*42d0*/  UMOV UR4, URZ ;  /* 0x000000ff00047c82 */ /* 0x000fd60008000000 */
.L_x_44:
[----:B0-----:R-:W0:Y:S01]  /*42e0*/  LDCU UR6, c[0x0][0x3b4] ;  /* 0x00007680ff0677ac */ /* 0x001e220008000800 */
[----:B------:R-:W-:Y:S01]  /*42f0*/  HFMA2 R5, -RZ, RZ, 0, 0 ;  /* 0x00000000ff057431 */ /* 0x000fe200000001ff */
[----:B------:R-:W-:Y:S01]  /*4300*/  MOV R3, RZ ;  /* 0x000000ff00037202 */ /* 0x000fe20000000f00 */
[----:B0-----:R-:W-:-:S09]  /*4310*/  UISETP.GE.U32.AND UP0, UPT, UR6, 0x8, UPT ;  /* 0x000000080600788c */ /* 0x001fd2000bf06070 */
[----:B------:R-:W-:Y:S05]  /*4320*/  BRA.U !UP0, `(.L_x_39) ;  /* 0x0000000108ac7547 */ /* 0x000fea000b800000 */
[----:B------:R-:W0:Y:S01]  /*4330*/  LDC R4, c[0x0][0x3b0] ;  /* 0x0000ec00ff047b82 */ /* 0x000e220000000800 */
[----:B------:R-:W-:Y:S01]  /*4340*/  ULEA UR8, UR4, UR12, 0x2 ;  /* 0x0000000c04087291 */ /* 0x000fe2000f8e10ff */
[----:B------:R-:W-:Y:S01]  /*4350*/  MOV R5, RZ ;  /* 0x000000ff00057202 */ /* 0x000fe20000000f00 */
[----:B------:R-:W-:-:S04]  /*4360*/  UIMAD UR6, UR7, UR4, UR11 ;  /* 0x00000004070672a4 */ /* 0x000fc8000f8e020b */
[----:B------:R-:W-:Y:S01]  /*4370*/  MOV R3, UR8 ;  /* 0x0000000800037c02 */ /* 0x000fe20008000f00 */
[----:B------:R-:W-:Y:S01]  /*4380*/  UIADD3 UR6, UPT, UPT, UR6, 0x10, URZ ;  /* 0x0000001006067890 */ /* 0x000fe2000fffe0ff */
[----:B------:R-:W-:-:S11]  /*4390*/  UMOV UR8, UR9 ;  /* 0x0000000900087c82 */ /* 0x000fd60008000000 */
.L_x_40:
[----:B------:R-:W-:Y:S01]  /*43a0*/  LDS R6, [UR6+-0x10] ;  /* 0xfffff006ff067984 */ /* 0x000fe20008000800 */
[----:B------:R-:W-:Y:S01]  /*43b0*/  IADD3 R8, PT, PT, R3, UR7, RZ ;  /* 0x0000000703087c10 */ /* 0x000fe2000fffe0ff */
[----:B------:R-:W-:Y:S02]  /*43c0*/  UIADD3 UR8, UPT, UPT, UR8, 0x8, URZ ;  /* 0x0000000808087890 */ /* 0x000fe4000fffe0ff */
[----:B------:R-:W1:Y:S01]  /*43d0*/  LDS R7, [R3] ;  /* 0x0000000003077984 */ /* 0x000e620000000800 */
[----:B------:R-:W-:Y:S01]  /*43e0*/  IADD3 R12, PT, PT, R8, UR7, RZ ;  /* 0x00000007080c7c10 */ /* 0x000fe2000fffe0ff */
[----:B------:R-:W-:Y:S02]  /*43f0*/  UISETP.NE.AND UP0, UPT, UR8, URZ, UPT ;  /* 0x000000ff0800728c */ /* 0x000fe4000bf05270 */
[----:B------:R-:W-:Y:S01]  /*4400*/  LDS R9, [UR6+-0xc] ;  /* 0xfffff406ff097984 */ /* 0x000fe20008000800 */
[----:B------:R-:W-:-:S03]  /*4410*/  IADD3 R14, PT, PT, R12, UR7, RZ ;  /* 0x000000070c0e7c10 */ /* 0x000fc6000fffe0ff */
[----:B------:R0:W2:Y:S01]  /*4420*/  LDS R10, [R3+UR7] ;  /* 0x00000007030a7984 */ /* 0x0000a20008000800 */
[----:B------:R-:W-:-:S03]  /*4430*/  IADD3 R16, PT, PT, R14, UR7, RZ ;  /* 0x000000070e107c10 */ /* 0x000fc6000fffe0ff */
[----:B------:R-:W-:Y:S01]  /*4440*/  LDS R11, [UR6+-0x8] ;  /* 0xfffff806ff0b7984 */ /* 0x000fe20008000800 */
[----:B------:R-:W-:-:S03]  /*4450*/  IADD3 R18, PT, PT, R16, UR7, RZ ;  /* 0x0000000710127c10 */ /* 0x000fc6000fffe0ff */
[----:B------:R-:W3:Y:S01]  /*4460*/  LDS R8, [R8+UR7] ;  /* 0x0000000708087984 */ /* 0x000ee20008000800 */
[----:B------:R-:W-:Y:S02]  /*4470*/  IADD3 R20, PT, PT, R18, UR7, RZ ;  /* 0x0000000712147c10 */ /* 0x000fe4000fffe0ff */
[----:B0-----:R-:W-:Y:S01]  /*4480*/  LEA R3, R4, R3, 0x5 ;  /* 0x0000000304037211 */ /* 0x001fe200078e28ff */
[----:B------:R-:W-:Y:S04]  /*4490*/  LDS R13, [UR6+-0x4] ;  /* 0xfffffc06ff0d7984 */ /* 0x000fe80008000800 */
[----:B------:R-:W0:Y:S04]  /*44a0*/  LDS R12, [R12+UR7] ;  /* 0x000000070c0c7984 */ /* 0x000e280008000800 */
[----:B------:R-:W-:Y:S04]  /*44b0*/  LDS R15, [UR6] ;  /* 0x00000006ff0f7984 */ /* 0x000fe80008000800 */
[----:B------:R-:W4:Y:S04]  /*44c0*/  LDS R14, [R14+UR7] ;  /* 0x000000070e0e7984 */ /* 0x000f280008000800 */
[----:B------:R-:W-:Y:S04]  /*44d0*/  LDS R17, [UR6+0x4] ;  /* 0x00000406ff117984 */ /* 0x000fe80008000800 */
[----:B------:R-:W5:Y:S01]  /*44e0*/  LDS R16, [R16+UR7] ;  /* 0x0000000710107984 */ /* 0x000f620008000800 */
[----:B-1----:R-:W-:-:S03]  /*44f0*/  FFMA R6, R6, R7, R5 ;  /* 0x0000000706067223 */ /* 0x002fc60000000005 */
[----:B------:R-:W-:Y:S04]  /*4500*/  LDS R19, [UR6+0x8] ;  /* 0x00000806ff137984 */ /* 0x000fe80008000800 */
[----:B------:R-:W1:Y:S01]  /*4510*/  LDS R18, [R18+UR7] ;  /* 0x0000000712127984 */ /* 0x000e620008000800 */
[----:B--2---:R-:W-:-:S03]  /*4520*/  FFMA R6, R9, R10, R6 ;  /* 0x0000000a09067223 */ /* 0x004fc60000000006 */
[----:B------:R-:W-:Y:S01]  /*4530*/  LDS R21, [UR6+0xc] ;  /* 0x00000c06ff157984 */ /* 0x000fe20008000800 */
[----:B------:R-:W-:-:S03]  /*4540*/  UIADD3 UR6, UPT, UPT, UR6, 0x20, URZ ;  /* 0x0000002006067890 */ /* 0x000fc6000fffe0ff */
[----:B------:R-:W2:Y:S01]  /*4550*/  LDS R20, [R20+UR7] ;  /* 0x0000000714147984 */ /* 0x000ea20008000800 */
[----:B---3--:R-:W-:-:S04]  /*4560*/  FFMA R6, R11, R8, R6 ;  /* 0x000000080b067223 */ /* 0x008fc80000000006 */
[----:B0-----:R-:W-:-:S04]  /*4570*/  FFMA R6, R13, R12, R6 ;  /* 0x0000000c0d067223 */ /* 0x001fc80000000006 */
[----:B----4-:R-:W-:-:S04]  /*4580*/  FFMA R6, R15, R14, R6 ;  /* 0x0000000e0f067223 */ /* 0x010fc80000000006 */
[----:B-----5:R-:W-:-:S04]  /*4590*/  FFMA R6, R17, R16, R6 ;  /* 0x0000001011067223 */ /* 0x020fc80000000006 */
[----:B-1----:R-:W-:-:S04]  /*45a0*/  FFMA R6, R19, R18, R6 ;  /* 0x0000001213067223 */ /* 0x002fc80000000006 */
[----:B--2---:R-:W-:Y:S01]  /*45b0*/  FFMA R5, R21, R20, R6 ;  /* 0x0000001415057223 */ /* 0x004fe20000000006 */
[----:B------:R-:W-:Y:S06]  /*45c0*/  BRA.U UP0, `(.L_x_40) ;  /* 0xfffffffd00747547 */ /* 0x000fec000b83ffff */
[----:B------:R-:W-:-:S07]  /*45d0*/  MOV R3, UR10 ;  /* 0x0000000a00037c02 */ /* 0x000fce0008000f00 */
.L_x_39:
[----:B------:R-:W-:-:S09]  /*45e0*/  UISETP.NE.AND UP0, UPT, UR16, URZ, UPT ;  /* 0x000000ff1000728c */ /* 0x000fd2000bf05270 */
[----:B------:R-:W-:Y:S05]  /*45f0*/  BRA.U !UP0, `(.L_x_41) ;  /* 0x0000000108c47547 */ /* 0x000fea000b800000 */
[----:B------:R-:W-:Y:S02]  /*4600*/  UIADD3 UR6, UPT, UPT, UR16, -0x1, URZ ;  /* 0xffffffff10067890 */ /* 0x000fe4000fffe0ff */
[----:B------:R-:W-:Y:S02]  /*4610*/  UISETP.NE.AND UP1, UPT, UR15, URZ, UPT ;  /* 0x000000ff0f00728c */ /* 0x000fe4000bf25270 */
[----:B------:R-:W-:-:S09]  /*4620*/  UISETP.GE.U32.AND UP0, UPT, UR6, 0x3, UPT ;  /* 0x000000030600788c */ /* 0x000fd2000bf06070 */
[----:B------:R-:W-:Y:S05]  /*4630*/  BRA.U !UP0, `(.L_x_42) ;  /* 0x0000000108507547 */ /* 0x000fea000b800000 */
[----:B------:R-:W0:Y:S02]  /*4640*/  LDC R6, c[0x0][0x3b0] ;  /* 0x0000ec00ff067b82 */ /* 0x000e240000000800 */
[----:B0-----:R-:W-:Y:S02]  /*4650*/  IMAD R4, R6, UR4, R3 ;  /* 0x0000000406047c24 */ /* 0x001fe4000f8e0203 */
[C---:B------:R-:W-:Y:S01]  /*4660*/  IMAD R6, R3.reuse, R6, UR4 ;  /* 0x0000000403067e24 */ /* 0x040fe2000f8e0206 */
[----:B------:R-:W-:Y:S02]  /*4670*/  IADD3 R3, PT, PT, R3, 0x4, RZ ;  /* 0x0000000403037810 */ /* 0x000fe40007ffe0ff */
[----:B------:R-:W-:Y:S02]  /*4680*/  LEA R4, R4, UR11, 0x2 ;  /* 0x0000000b04047c11 */ /* 0x000fe4000f8e10ff */
[----:B------:R-:W-:-:S03]  /*4690*/  LEA R7, R6, UR12, 0x2 ;  /* 0x0000000c06077c11 */ /* 0x000fc6000f8e10ff */
[----:B------:R-:W-:Y:S01]  /*46a0*/  LDS R6, [R4] ;  /* 0x0000000004067984 */ /* 0x000fe20000000800 */
[----:B------:R-:W-:-:S03]  /*46b0*/  IADD3 R10, PT, PT, R7, UR7, RZ ;  /* 0x00000007070a7c10 */ /* 0x000fc6000fffe0ff */
[----:B------:R-:W0:Y:S01]  /*46c0*/  LDS R8, [R7] ;  /* 0x0000000007087984 */ /* 0x000e220000000800 */
[----:B------:R-:W-:-:S03]  /*46d0*/  IADD3 R12, PT, PT, R10, UR7, RZ ;  /* 0x000000070a0c7c10 */ /* 0x000fc6000fffe0ff */
[----:B------:R-:W-:Y:S04]  /*46e0*/  LDS R11, [R7+UR7] ;  /* 0x00000007070b7984 */ /* 0x000fe80008000800 */
[----:B------:R-:W1:Y:S04]  /*46f0*/  LDS R9, [R4+0x4] ;  /* 0x0000040004097984 */ /* 0x000e680000000800 */
[----:B------:R-:W-:Y:S04]  /*4700*/  LDS R13, [R4+0x8] ;  /* 0x00000800040d7984 */ /* 0x000fe80000000800 */
[----:B------:R-:W2:Y:S04]  /*4710*/  LDS R10, [R10+UR7] ;  /* 0x000000070a0a7984 */ /* 0x000ea80008000800 */
[----:B------:R-:W-:Y:S04]  /*4720*/  LDS R15, [R4+0xc] ;  /* 0x00000c00040f7984 */ /* 0x000fe80000000800 */
[----:B------:R-:W3:Y:S01]  /*4730*/  LDS R12, [R12+UR7] ;  /* 0x000000070c0c7984 */ /* 0x000ee20008000800 */
[----:B0-----:R-:W-:-:S04]  /*4740*/  FFMA R6, R6, R8, R5 ;  /* 0x0000000806067223 */ /* 0x001fc80000000005 */
[----:B-1----:R-:W-:-:S04]  /*4750*/  FFMA R6, R9, R11, R6 ;  /* 0x0000000b09067223 */ /* 0x002fc80000000006 */
[----:B--2---:R-:W-:-:S04]  /*4760*/  FFMA R6, R13, R10, R6 ;  /* 0x0000000a0d067223 */ /* 0x004fc80000000006 */
[----:B---3--:R-:W-:-:S07]  /*4770*/  FFMA R5, R15, R12, R6 ;  /* 0x0000000c0f057223 */ /* 0x008fce0000000006 */
.L_x_42:
[----:B------:R-:W-:Y:S05]  /*4780*/  BRA.U !UP1, `(.L_x_41) ;  /* 0x0000000109607547 */ /* 0x000fea000b800000 */
[----:B------:R-:W-:Y:S02]  /*4790*/  UISETP.NE.AND UP0, UPT, UR15, 0x1, UPT ;  /* 0x000000010f00788c */ /* 0x000fe4000bf05270 */
[----:B------:R-:W-:-:S07]  /*47a0*/  UISETP.NE.AND UP1, UPT, UR14, URZ, UPT ;  /* 0x000000ff0e00728c */ /* 0x000fce000bf25270 */
[----:B------:R-:W-:Y:S05]  /*47b0*/  BRA.U !UP0, `(.L_x_43) ;  /* 0x0000000108307547 */ /* 0x000fea000b800000 */
[----:B------:R-:W0:Y:S02]  /*47c0*/  LDC R4, c[0x0][0x3b0] ;  /* 0x0000ec00ff047b82 */ /* 0x000e240000000800 */
[----:B0-----:R-:W-:Y:S02]  /*47d0*/  IMAD R6, R4, UR4, R3 ;  /* 0x0000000404067c24 */ /* 0x001fe4000f8e0203 */
[C---:B------:R-:W-:Y:S01]  /*47e0*/  IMAD R4, R3.reuse, R4, UR4 ;  /* 0x0000000403047e24 */ /* 0x040fe2000f8e0204 */
[----:B------:R-:W-:Y:S02]  /*47f0*/  IADD3 R3, PT, PT, R3, 0x2, RZ ;  /* 0x0000000203037810 */ /* 0x000fe40007ffe0ff */
[----:B------:R-:W-:Y:S02]  /*4800*/  LEA R6, R6, UR11, 0x2 ;  /* 0x0000000b06067c11 */ /* 0x000fe4000f8e10ff */
[----:B------:R-:W-:-:S03]  /*4810*/  LEA R7, R4, UR12, 0x2 ;  /* 0x0000000c04077c11 */ /* 0x000fc6000f8e10ff */
[----:B------:R-:W-:Y:S04]  /*4820*/  LDS R4, [R6] ;  /* 0x0000000006047984 */ /* 0x000fe80000000800 */
[----:B------:R-:W0:Y:S04]  /*4830*/  LDS R8, [R7] ;  /* 0x0000000007087984 */ /* 0x000e280000000800 */
[----:B------:R-:W-:Y:S04]  /*4840*/  LDS R9, [R6+0x4] ;  /* 0x0000040006097984 */ /* 0x000fe80000000800 */
[----:B------:R-:W1:Y:S01]  /*4850*/  LDS R10, [R7+UR7] ;  /* 0x00000007070a7984 */ /* 0x000e620008000800 */
[----:B0-----:R-:W-:-:S04]  /*4860*/  FFMA R4, R4, R8, R5 ;  /* 0x0000000804047223 */ /* 0x001fc80000000005 */
[----:B-1----:R-:W-:-:S07]  /*4870*/  FFMA R5, R9, R10, R4 ;  /* 0x0000000a09057223 */ /* 0x002fce0000000004 */
.L_x_43:
[----:B------:R-:W-:Y:S05]  /*4880*/  BRA.U !UP1, `(.L_x_41) ;  /* 0x0000000109207547 */ /* 0x000fea000b800000 */
[----:B------:R-:W0:Y:S02]  /*4890*/  LDC R6, c[0x0][0x3b0] ;  /* 0x0000ec00ff067b82 */ /* 0x000e240000000800 */
[----:B0-----:R-:W-:Y:S02]  /*48a0*/  IMAD R4, R6, UR4, R3 ;  /* 0x0000000406047c24 */ /* 0x001fe4000f8e0203 */
[----:B------:R-:W-:-:S03]  /*48b0*/  IMAD R3, R3, R6, UR4 ;  /* 0x0000000403037e24 */ /* 0x000fc6000f8e0206 */
[----:B------:R-:W-:Y:S02]  /*48c0*/  LEA R4, R4, UR11, 0x2 ;  /* 0x0000000b04047c11 */ /* 0x000fe4000f8e10ff */
[----:B------:R-:W-:-:S04]  /*48d0*/  LEA R3, R3, UR12, 0x2 ;  /* 0x0000000c03037c11 */ /* 0x000fc8000f8e10ff */
[----:B------:R-:W-:Y:S04]  /*48e0*/  LDS R4, [R4] ;  /* 0x0000000004047984 */ /* 0x000fe80000000800 */
[----:B------:R-:W0:Y:S02]  /*48f0*/  LDS R3, [R3] ;  /* 0x0000000003037984 */ /* 0x000e240000000800 */
[----:B0-----:R-:W-:-:S07]  /*4900*/  FFMA R5, R4, R3, R5 ;  /* 0x0000000304057223 */ /* 0x001fce0000000005 */
.L_x_41:
[----:B------:R-:W0:Y:S01]  /*4910*/  LDC R3, c[0x0][0x3c4] ;  /* 0x0000f100ff037b82 */ /* 0x000e220000000800 */
[----:B------:R-:W-:Y:S01]  /*4920*/  FMUL R5, R2, R5 ;  /* 0x0000000502057220 */ /* 0x000fe20000400000 */
[----:B0-----:R-:W-:Y:S01]  /*4930*/  IMAD R3, R0, R3, UR4 ;  /* 0x0000000400037e24 */ /* 0x001fe2000f8e0203 */
[----:B------:R-:W-:-:S04]  /*4940*/  UIADD3 UR4, UPT, UPT, UR4, 0x1, URZ ;  /* 0x0000000104047890 */ /* 0x000fc8000fffe0ff */
[----:B------:R-:W-:-:S05]  /*4950*/  LEA R4, R3, UR5, 0x2 ;  /* 0x0000000503047c11 */ /* 0x000fca000f8e10ff */
[----:B------:R0:W-:Y:S01]  /*4960*/  STS [R4], R5 ;  /* 0x0000000504007388 */ /* 0x0001e20000000800 */
[----:B------:R-:W-:Y:S05]  /*4970*/  BRA `(.L_x_44) ;  /* 0xfffffff800587947 */ /* 0x000fea000383ffff */
        .weak           $__internal_0_$__cuda_sm20_rcp_rn_f32_slowpath
        .type           $__internal_0_$__cuda_sm20_rcp_rn_f32_slowpath,@function
        .size           $__internal_0_$__cuda_sm20_rcp_rn_f32_slowpath,(.L_x_50 - $__internal_0_$__cuda_sm20_rcp_rn_f32_slowpath)
$__internal_0_$__cuda_sm20_rcp_rn_f32_slowpath:
[----:B------:R-:W-:Y:S01]  /*4980*/  SHF.L.U32 R2, R0, 0x1, RZ ;  /* 0x0000000100027819 */ /* 0x000fe200000006ff */
[----:B------:R-:W-:Y:S03]  /*4990*/  BSSY.RECONVERGENT B1, `(.L_x_45) ;  /* 0x0000030000017945 */ /* 0x000fe60003800200 */
[----:B------:R-:W-:-:S04]  /*49a0*/  SHF.R.U32.HI R2, RZ, 0x18, R2 ;  /* 0x00000018ff027819 */ /* 0x000fc80000011602 */
[----:B------:R-:W-:-:S13]  /*49b0*/  ISETP.NE.U32.AND P0, PT, R2, RZ, PT ;  /* 0x000000ff0200720c */ /* 0x000fda0003f05070 */
[----:B------:R-:W-:Y:S05]  /*49c0*/  @P0 BRA `(.L_x_46) ;  /* 0x0000000000280947 */ /* 0x000fea0003800000 */
[----:B------:R-:W-:-:S04]  /*49d0*/  SHF.L.U32 R2, R0, 0x1, RZ ;  /* 0x0000000100027819 */ /* 0x000fc800000006ff */
[----:B------:R-:W-:-:S13]  /*49e0*/  ISETP.NE.AND P0, PT, R2, RZ, PT ;  /* 0x000000ff0200720c */ /* 0x000fda0003f05270 */
[----:B------:R-:W-:Y:S01]  /*49f0*/  @P0 FFMA R9, R0, 1.84467440737095516160e+19, RZ ;  /* 0x5f80000000090823 */ /* 0x000fe200000000ff */
[----:B------:R-:W-:Y:S08]  /*4a00*/  @!P0 MUFU.RCP R3, R0 ;  /* 0x0000000000038308 */ /* 0x000ff00000001000 */
[----:B------:R-:W0:Y:S02]  /*4a10*/  @P0 MUFU.RCP R2, R9 ;  /* 0x0000000900020308 */ /* 0x000e240000001000 */
[----:B0-----:R-:W-:-:S04]  /*4a20*/  @P0 FFMA R10, R9, R2, -1 ;  /* 0xbf800000090a0423 */ /* 0x001fc80000000002 */
[----:B------:R-:W-:-:S04]  /*4a30*/  @P0 FADD.FTZ R11, -R10, -RZ ;  /* 0x800000ff0a0b0221 */ /* 0x000fc80000010100 */
[----:B------:R-:W-:-:S04]  /*4a40*/  @P0 FFMA R2, R2, R11, R2 ;  /* 0x0000000b02020223 */ /* 0x000fc80000000002 */
[----:B------:R-:W-:Y:S01]  /*4a50*/  @P0 FFMA R3, R2, 1.84467440737095516160e+19, RZ ;  /* 0x5f80000002030823 */ /* 0x000fe200000000ff */
[----:B------:R-:W-:Y:S06]  /*4a60*/  BRA `(.L_x_47) ;  /* 0x0000000000887947 */ /* 0x000fec0003800000 */
.L_x_46:
[----:B------:R-:W-:-:S04]  /*4a70*/  IADD3 R3, PT, PT, R2, -0xfd, RZ ;  /* 0xffffff0302037810 */ /* 0x000fc80007ffe0ff */
[----:B------:R-:W-:-:S13]  /*4a80*/  ISETP.GT.U32.AND P0, PT, R3, 0x1, PT ;  /* 0x000000010300780c */ /* 0x000fda0003f04070 */
[----:B------:R-:W-:Y:S05]  /*4a90*/  @P0 BRA `(.L_x_48) ;  /* 0x0000000000780947 */ /* 0x000fea0003800000 */
[----:B------:R-:W-:Y:S01]  /*4aa0*/  LOP3.LUT R9, R0, 0x7fffff, RZ, 0xc0, !PT ;  /* 0x007fffff00097812 */ /* 0x000fe200078ec0ff */
[----:B------:R-:W-:-:S03]  /*4ab0*/  HFMA2 R22, -RZ, RZ, 0, 1.78813934326171875e-07 ;  /* 0x00000003ff167431 */ /* 0x000fc600000001ff */
[----:B------:R-:W-:-:S04]  /*4ac0*/  LOP3.LUT R9, R9, 0x3f800000, RZ, 0xfc, !PT ;  /* 0x3f80000009097812 */ /* 0x000fc800078efcff */
[----:B------:R-:W0:Y:S01]  /*4ad0*/  MUFU.RCP R10, R9 ;  /* 0x00000009000a7308 */ /* 0x000e220000001000 */
[----:B------:R-:W-:Y:S01]  /*4ae0*/  SHF.L.U32 R19, R22, R3, RZ ;  /* 0x0000000316137219 */ /* 0x000fe200000006ff */
[----:B0-----:R-:W-:-:S04]  /*4af0*/  FFMA R11, R9, R10, -1 ;  /* 0xbf800000090b7423 */ /* 0x001fc8000000000a */
[----:B------:R-:W-:-:S04]  /*4b00*/  FADD.FTZ R11, -R11, -RZ ;  /* 0x800000ff0b0b7221 */ /* 0x000fc80000010100 */
[CCC-:B------:R-:W-:Y:S01]  /*4b10*/  FFMA.RM R18, R10.reuse, R11.reuse, R10.reuse ;  /* 0x0000000b0a127223 */ /* 0x1c0fe2000000400a */
[----:B------:R-:W-:-:S04]  /*4b20*/  FFMA.RP R11, R10, R11, R10 ;  /* 0x0000000b0a0b7223 */ /* 0x000fc8000000800a */
[C---:B------:R-:W-:Y:S02]  /*4b30*/  LOP3.LUT R10, R18.reuse, 0x7fffff, RZ, 0xc0, !PT ;  /* 0x007fffff120a7812 */ /* 0x040fe400078ec0ff */
[----:B------:R-:W-:Y:S02]  /*4b40*/  FSETP.NEU.FTZ.AND P0, PT, R18, R11, PT ;  /* 0x0000000b1200720b */ /* 0x000fe40003f1d000 */
[----:B------:R-:W-:Y:S02]  /*4b50*/  LOP3.LUT R10, R10, 0x800000, RZ, 0xfc, !PT ;  /* 0x008000000a0a7812 */ /* 0x000fe400078efcff */
[----:B------:R-:W-:Y:S02]  /*4b60*/  SEL R11, RZ, 0xffffffff, !P0 ;  /* 0xffffffffff0b7807 */ /* 0x000fe40004000000 */
[----:B------:R-:W-:Y:S02]  /*4b70*/  LOP3.LUT R18, R19, R10, RZ, 0xc0, !PT ;  /* 0x0000000a13127212 */ /* 0x000fe400078ec0ff */
[----:B------:R-:W-:-:S02]  /*4b80*/  IADD3 R11, PT, PT, -R11, RZ, RZ ;  /* 0x000000ff0b0b7210 */ /* 0x000fc40007ffe1ff */
[-C--:B------:R-:W-:Y:S02]  /*4b90*/  SHF.R.U32.HI R18, RZ, R3.reuse, R18 ;  /* 0x00000003ff127219 */ /* 0x080fe40000011612 */
[----:B------:R-:W-:Y:S02]  /*4ba0*/  LOP3.LUT P1, RZ, R11, R3, R10, 0xf8, !PT ;  /* 0x000000030bff7212 */ /* 0x000fe4000782f80a */
[C---:B------:R-:W-:Y:S02]  /*4bb0*/  LOP3.LUT P0, RZ, R18.reuse, 0x1, RZ, 0xc0, !PT ;  /* 0x0000000112ff7812 */ /* 0x040fe4000780c0ff */
[----:B------:R-:W-:-:S04]  /*4bc0*/  LOP3.LUT P2, RZ, R18, 0x2, RZ, 0xc0, !PT ;  /* 0x0000000212ff7812 */ /* 0x000fc8000784c0ff */
[----:B------:R-:W-:Y:S02]  /*4bd0*/  PLOP3.LUT P0, PT, P0, P1, P2, 0xe0, 0x0 ;  /* 0x000000000000781c */ /* 0x000fe40000703c20 */
[----:B------:R-:W-:Y:S02]  /*4be0*/  LOP3.LUT P1, RZ, R0, 0x7fffff, RZ, 0xc0, !PT ;  /* 0x007fffff00ff7812 */ /* 0x000fe4000782c0ff */
[----:B------:R-:W-:-:S04]  /*4bf0*/  SEL R3, RZ, 0x1, !P0 ;  /* 0x00000001ff037807 */ /* 0x000fc80004000000 */
[----:B------:R-:W-:-:S04]  /*4c00*/  IADD3 R3, PT, PT, -R3, RZ, RZ ;  /* 0x000000ff03037210 */ /* 0x000fc80007ffe1ff */
[----:B------:R-:W-:Y:S02]  /*4c10*/  ISETP.GE.AND P0, PT, R3, RZ, PT ;  /* 0x000000ff0300720c */ /* 0x000fe40003f06270 */
[----:B------:R-:W-:-:S04]  /*4c20*/  IADD3 R3, PT, PT, R2, -0xfc, RZ ;  /* 0xffffff0402037810 */ /* 0x000fc80007ffe0ff */
[----:B------:R-:W-:-:S07]  /*4c30*/  SHF.R.U32.HI R3, RZ, R3, R10 ;  /* 0x00000003ff037219 */ /* 0x000fce000001160a */
[----:B------:R-:W-:-:S04]  /*4c40*/  @!P0 IADD3 R3, PT, PT, R3, 0x1, RZ ;  /* 0x0000000103038810 */ /* 0x000fc80007ffe0ff */
[----:B------:R-:W-:-:S04]  /*4c50*/  @!P1 SHF.L.U32 R3, R3, 0x1, RZ ;  /* 0x0000000103039819 */ /* 0x000fc800000006ff */
[----:B------:R-:W-:Y:S01]  /*4c60*/  LOP3.LUT R3, R3, 0x80000000, R0, 0xf8, !PT ;  /* 0x8000000003037812 */ /* 0x000fe200078ef800 */
[----:B------:R-:W-:Y:S06]  /*4c70*/  BRA `(.L_x_47) ;  /* 0x0000000000047947 */ /* 0x000fec0003800000 */
.L_x_48:
[----:B------:R0:W1:Y:S02]  /*4c80*/  MUFU.RCP R3, R0 ;  /* 0x0000000000037308 */ /* 0x0000640000001000 */
.L_x_47:
[----:B------:R-:W-:Y:S05]  /*4c90*/  BSYNC.RECONVERGENT B1 ;  /* 0x0000000000017941 */ /* 0x000fea0003800200 */
.L_x_45:
[----:B------:R-:W-:-:S04]  /*4ca0*/  MOV R9, 0x0 ;  /* 0x0000000000097802 */ /* 0x000fc80000000f00 */
[----:B01----:R-:W-:Y:S05]  /*4cb0*/  RET.REL.NODEC R8 `(_Z11flashKernelPKfS0_S0_PfS1_S1_iiiiii) ;  /* 0xffffffb008d07950 */ /* 0x003fea0003c3ffff */
.L_x_49:
[----:B------:R-:W-:-:S00]  /*4cc0*/  BRA `(.L_x_49) ;  /* 0xfffffffc00fc7947 */ /* 0x000fc0000383ffff */
[----:B------:R-:W-:-:S00]  /*4cd0*/  NOP ;  /* 0x0000000000007918 */ /* 0x000fc00000000000 */
        /* <DEDUP_REMOVED lines=10> */
.L_x_50:


//--------------------- .nv.shared._Z11flashKernelPKfS0_S0_PfS1_S1_iiiiii --------------------------
	.section	.nv.shared._Z11flashKernelPKfS0_S0_PfS1_S1_iiiiii,"aw",@nobits
	.sectionflags	@""
	.align	16
	.zero		1024


//--------------------- .nv.shared.reserved.0     --------------------------
	.section	.nv.shared.reserved.0,"aw",@nobits
	.weak		__nv_reservedSMEM_offset_0_alias
	.size		__nv_reservedSMEM_offset_0_alias, 0, 64
	.other		__nv_reservedSMEM_offset_0_alias,@"STO_CUDA_RESERVED_SHARED STV_DEFAULT"
__nv_reservedSMEM_offset_0_alias:
	.zero		0
	.zero		64


//--------------------- .nv.constant0._Z11flashKernelPKfS0_S0_PfS1_S1_iiiiii --------------------------
	.section	.nv.constant0._Z11flashKernelPKfS0_S0_PfS1_S1_iiiiii,"a",@progbits
	.sectionflags	@""
	.align	4
.nv.constant0._Z11flashKernelPKfS0_S0_PfS1_S1_iiiiii:
	.zero		968


//--------------------- SYMBOLS --------------------------

	.type		.nv.reservedSmem.offset0,@object
	.size		.nv.reservedSmem.offset0,0x4
	.type		.nv.reservedSmem.cap,@object
	.size		.nv.reservedSmem.cap,0x4
